	.target	sm_90a

	.elftype	@"ET_EXEC"


//--------------------- .note.nv.tkinfo           --------------------------
	.section	.note.nv.tkinfo,"",@"SHT_NOTE"
	.sectionflags	@"SHF_NOTE_NV_TKINFO"
	.tkinfo
        /*0018*/ 	.word	0x00000002
        /*0030*/ 	.string	""
        /*0030*/ 	.string	"ptxas"
        /*0030*/ 	.string	"Cuda compilation tools, release 13.0, V13.0.88"
        /*0030*/ 	.string	"Build cuda_13.0.r13.0/compiler.36424714_0"
        /*0030*/ 	.string	"-v  -suppress-debug-info  -lineinfo  -arch sm_90a "



//--------------------- .note.nv.cuinfo           --------------------------
	.section	.note.nv.cuinfo,"",@"SHT_NOTE"
	.sectionflags	@"SHF_NOTE_NV_CUINFO"
        /*0018*/ 	.short	0x0002
        /*001a*/ 	.short	0x005a
        /*001c*/ 	.short	0x0082
	.zero		2


//--------------------- .nv.info                  --------------------------
	.section	.nv.info,"",@"SHT_CUDA_INFO"
	.align	4


	//----- nvinfo : EIATTR_REGCOUNT
	.align		4
        /*0000*/ 	.byte	0x04, 0x2f
        /*0002*/ 	.short	(.L_1 - .L_0)
	.align		4
.L_0:
        /*0004*/ 	.word	index@(gluon_wgmma)
        /*0008*/ 	.word	0x0000002a


	//----- nvinfo : EIATTR_FRAME_SIZE
	.align		4
.L_1:
        /*000c*/ 	.byte	0x04, 0x11
        /*000e*/ 	.short	(.L_3 - .L_2)
	.align		4
.L_2:
        /*0010*/ 	.word	index@(gluon_wgmma)
        /*0014*/ 	.word	0x00000000


	//----- nvinfo : EIATTR_MIN_STACK_SIZE
	.align		4
.L_3:
        /*0018*/ 	.byte	0x04, 0x12
        /*001a*/ 	.short	(.L_5 - .L_4)
	.align		4
.L_4:
        /*001c*/ 	.word	index@(gluon_wgmma)
        /*0020*/ 	.word	0x00000000
.L_5:


//--------------------- .nv.compat                --------------------------
	.section	.nv.compat,"",@"SHT_CUDA_COMPAT_INFO"
	.align	4
        /*0000*/ 	.byte	0x02, 0x09, 0x01, 0x00, 0x02, 0x02, 0x04, 0x00, 0x02, 0x05, 0x05, 0x00, 0x03, 0x07, 0x01, 0x01
        /*0010*/ 	.byte	0x02, 0x03, 0x03, 0x00, 0x02, 0x06, 0x01, 0x00, 0x04, 0x0b, 0x08, 0x00, 0x00, 0x00, 0x00, 0x00
        /*0020*/ 	.byte	0x00, 0x00, 0x00, 0x00


//--------------------- .nv.info.gluon_wgmma      --------------------------
	.section	.nv.info.gluon_wgmma,"",@"SHT_CUDA_INFO"
	.sectionflags	@""
	.align	4


	//----- nvinfo : EIATTR_CUDA_API_VERSION
	.align		4
        /*0000*/ 	.byte	0x04, 0x37
        /*0002*/ 	.short	(.L_7 - .L_6)
.L_6:
        /*0004*/ 	.word	0x00000082


	//----- nvinfo : EIATTR_KPARAM_INFO
	.align		4
.L_7:
        /*0008*/ 	.byte	0x04, 0x17
        /*000a*/ 	.short	(.L_9 - .L_8)
.L_8:
        /*000c*/ 	.word	0x00000000
        /*0010*/ 	.short	0x000a
        /*0012*/ 	.short	0x0048
        /*0014*/ 	.byte	0x00, 0xf4, 0x21, 0x00


	//----- nvinfo : EIATTR_KPARAM_INFO
	.align		4
.L_9:
        /*0018*/ 	.byte	0x04, 0x17
        /*001a*/ 	.short	(.L_11 - .L_10)
.L_10:
        /*001c*/ 	.word	0x00000000
        /*0020*/ 	.short	0x0009
        /*0022*/ 	.short	0x0040
        /*0024*/ 	.byte	0x00, 0xf4, 0x21, 0x00


	//----- nvinfo : EIATTR_KPARAM_INFO
	.align		4
.L_11:
        /*0028*/ 	.byte	0x04, 0x17
        /*002a*/ 	.short	(.L_13 - .L_12)
.L_12:
        /*002c*/ 	.word	0x00000000
        /*0030*/ 	.short	0x0008
        /*0032*/ 	.short	0x0038
        /*0034*/ 	.byte	0x00, 0xf0, 0x21, 0x00


	//----- nvinfo : EIATTR_KPARAM_INFO
	.align		4
.L_13:
        /*0038*/ 	.byte	0x04, 0x17
        /*003a*/ 	.short	(.L_15 - .L_14)
.L_14:
        /*003c*/ 	.word	0x00000000
        /*0040*/ 	.short	0x0007
        /*0042*/ 	.short	0x0030
        /*0044*/ 	.byte	0x00, 0xf0, 0x21, 0x00


	//----- nvinfo : EIATTR_KPARAM_INFO
	.align		4
.L_15:
        /*0048*/ 	.byte	0x04, 0x17
        /*004a*/ 	.short	(.L_17 - .L_16)
.L_16:
        /*004c*/ 	.word	0x00000000
        /*0050*/ 	.short	0x0006
        /*0052*/ 	.short	0x0028
        /*0054*/ 	.byte	0x00, 0xf0, 0x21, 0x00


	//----- nvinfo : EIATTR_KPARAM_INFO
	.align		4
.L_17:
        /*0058*/ 	.byte	0x04, 0x17
        /*005a*/ 	.short	(.L_19 - .L_18)
.L_18:
        /*005c*/ 	.word	0x00000000
        /*0060*/ 	.short	0x0005
        /*0062*/ 	.short	0x0020
        /*0064*/ 	.byte	0x00, 0xf0, 0x11, 0x00


	//----- nvinfo : EIATTR_KPARAM_INFO
	.align		4
.L_19:
        /*0068*/ 	.byte	0x04, 0x17
        /*006a*/ 	.short	(.L_21 - .L_20)
.L_20:
        /*006c*/ 	.word	0x00000000
        /*0070*/ 	.short	0x0004
        /*0072*/ 	.short	0x001c
        /*0074*/ 	.byte	0x00, 0xf0, 0x11, 0x00


	//----- nvinfo : EIATTR_KPARAM_INFO
	.align		4
.L_21:
        /*0078*/ 	.byte	0x04, 0x17
        /*007a*/ 	.short	(.L_23 - .L_22)
.L_22:
        /*007c*/ 	.word	0x00000000
        /*0080*/ 	.short	0x0003
        /*0082*/ 	.short	0x0018
        /*0084*/ 	.byte	0x00, 0xf0, 0x11, 0x00


	//----- nvinfo : EIATTR_KPARAM_INFO
	.align		4
.L_23:
        /*0088*/ 	.byte	0x04, 0x17
        /*008a*/ 	.short	(.L_25 - .L_24)
.L_24:
        /*008c*/ 	.word	0x00000000
        /*0090*/ 	.short	0x0002
        /*0092*/ 	.short	0x0010
        /*0094*/ 	.byte	0x00, 0xf4, 0x21, 0x00


	//----- nvinfo : EIATTR_KPARAM_INFO
	.align		4
.L_25:
        /*0098*/ 	.byte	0x04, 0x17
        /*009a*/ 	.short	(.L_27 - .L_26)
.L_26:
        /*009c*/ 	.word	0x00000000
        /*00a0*/ 	.short	0x0001
        /*00a2*/ 	.short	0x0008
        /*00a4*/ 	.byte	0x00, 0xf4, 0x21, 0x00


	//----- nvinfo : EIATTR_KPARAM_INFO
	.align		4
.L_27:
        /*00a8*/ 	.byte	0x04, 0x17
        /*00aa*/ 	.short	(.L_29 - .L_28)
.L_28:
        /*00ac*/ 	.word	0x00000000
        /*00b0*/ 	.short	0x0000
        /*00b2*/ 	.short	0x0000
        /*00b4*/ 	.byte	0x00, 0xf4, 0x21, 0x00


	//----- nvinfo : EIATTR_SPARSE_MMA_MASK
	.align		4
.L_29:
        /*00b8*/ 	.byte	0x03, 0x50
        /*00ba*/ 	.short	0x0000


	//----- nvinfo : EIATTR_MAXREG_COUNT
	.align		4
        /*00bc*/ 	.byte	0x03, 0x1b
        /*00be*/ 	.short	0x00ff


	//----- nvinfo : EIATTR_NUM_BARRIERS
	.align		4
        /*00c0*/ 	.byte	0x02, 0x4c
        /*00c2*/ 	.byte	0x01
	.zero		1


	//----- nvinfo : EIATTR_MERCURY_ISA_VERSION
	.align		4
        /*00c4*/ 	.byte	0x03, 0x5f
        /*00c6*/ 	.short	0x0101


	//----- nvinfo : EIATTR_INT_WARP_WIDE_INSTR_OFFSETS
	.align		4
        /*00c8*/ 	.byte	0x04, 0x31
        /*00ca*/ 	.short	(.L_31 - .L_30)


	//   ....[0]....
.L_30:
        /*00cc*/ 	.word	0x00001280


	//   ....[1]....
        /*00d0*/ 	.word	0x000012a0


	//   ....[2]....
        /*00d4*/ 	.word	0x00001350


	//   ....[3]....
        /*00d8*/ 	.word	0x00001590


	//   ....[4]....
        /*00dc*/ 	.word	0x000015a0


	//   ....[5]....
        /*00e0*/ 	.word	0x00001620


	//   ....[6]....
        /*00e4*/ 	.word	0x00001630


	//   ....[7]....
        /*00e8*/ 	.word	0x00001970


	//   ....[8]....
        /*00ec*/ 	.word	0x00001980


	//----- nvinfo : EIATTR_COOP_GROUP_MASK_REGIDS
	.align		4
.L_31:
        /*00f0*/ 	.byte	0x04, 0x29
        /*00f2*/ 	.short	(.L_33 - .L_32)


	//   ....[0]....
.L_32:
        /*00f4*/ 	.word	0xffffffff


	//   ....[1]....
        /*00f8*/ 	.word	0xffffffff


	//   ....[2]....
        /*00fc*/ 	.word	0xffffffff


	//----- nvinfo : EIATTR_COOP_GROUP_INSTR_OFFSETS
	.align		4
.L_33:
        /*0100*/ 	.byte	0x04, 0x28
        /*0102*/ 	.short	(.L_35 - .L_34)


	//   ....[0]....
.L_34:
        /*0104*/ 	.word	0x00000140


	//   ....[1]....
        /*0108*/ 	.word	0x00000700


	//   ....[2]....
        /*010c*/ 	.word	0x00000cf0


	//----- nvinfo : EIATTR_MBARRIER_INSTR_OFFSETS
	.align		4
.L_35:
        /*0110*/ 	.byte	0x04, 0x39
        /*0112*/ 	.short	(.L_37 - .L_36)


	//   ....[0]....
.L_36:
        /*0114*/ 	.word	0x00001390
        /*0118*/ 	.word	0x000000ff
        /*011c*/ 	.word	0x00002000
        /*0120*/ 	.short	0x0100
        /*0122*/ 	.byte	0x08
	.zero		1


	//   ....[1]....
        /*0124*/ 	.word	0x000013b0
        /*0128*/ 	.word	0x000000ff
        /*012c*/ 	.word	0x00002008
        /*0130*/ 	.short	0x0100
        /*0132*/ 	.byte	0x08
	.zero		1


	//   ....[2]....
        /*0134*/ 	.word	0x00001700
        /*0138*/ 	.word	0x000000ff
        /*013c*/ 	.word	0x00002000
        /*0140*/ 	.short	0x010a
        /*0142*/ 	.byte	0x21
	.zero		1


	//   ....[3]....
        /*0144*/ 	.word	0x00001900
        /*0148*/ 	.word	0x000000ff
        /*014c*/ 	.word	0x00002000
        /*0150*/ 	.short	0x0108
        /*0152*/ 	.byte	0x08
	.zero		1


	//   ....[4]....
        /*0154*/ 	.word	0x00001990
        /*0158*/ 	.word	0x000000ff
        /*015c*/ 	.word	0x00002008
        /*0160*/ 	.short	0x0108
        /*0162*/ 	.byte	0x08
	.zero		1


	//   ....[5]....
        /*0164*/ 	.word	0x00001ac0
        /*0168*/ 	.word	0x000000ff
        /*016c*/ 	.word	0x00002000
        /*0170*/ 	.short	0x010a
        /*0172*/ 	.byte	0x21
	.zero		1


	//----- nvinfo : EIATTR_NUM_MBARRIERS
	.align		4
.L_37:
        /*0174*/ 	.byte	0x03, 0x38
        /*0176*/ 	.short	0x0002


	//----- nvinfo : EIATTR_EXIT_INSTR_OFFSETS
	.align		4
        /*0178*/ 	.byte	0x04, 0x1c
        /*017a*/ 	.short	(.L_39 - .L_38)


	//   ....[0]....
.L_38:
        /*017c*/ 	.word	0x00001ab0


	//----- nvinfo : EIATTR_REQNTID
	.align		4
.L_39:
        /*0180*/ 	.byte	0x04, 0x10
        /*0182*/ 	.short	(.L_41 - .L_40)
.L_40:
        /*0184*/ 	.word	0x00000100
        /*0188*/ 	.word	0x00000001
        /*018c*/ 	.word	0x00000001


	//----- nvinfo : EIATTR_CRS_STACK_SIZE
	.align		4
.L_41:
        /*0190*/ 	.byte	0x04, 0x1e
        /*0192*/ 	.short	(.L_43 - .L_42)
.L_42:
        /*0194*/ 	.word	0x00000000


	//----- nvinfo : EIATTR_CBANK_PARAM_SIZE
	.align		4
.L_43:
        /*0198*/ 	.byte	0x03, 0x19
        /*019a*/ 	.short	0x0050


	//----- nvinfo : EIATTR_PARAM_CBANK
	.align		4
        /*019c*/ 	.byte	0x04, 0x0a
        /*019e*/ 	.short	(.L_45 - .L_44)
	.align		4
.L_44:
        /*01a0*/ 	.word	index@(.nv.constant0.gluon_wgmma)
        /*01a4*/ 	.short	0x0210
        /*01a6*/ 	.short	0x0050


	//----- nvinfo : EIATTR_SW_WAR
	.align		4
.L_45:
        /*01a8*/ 	.byte	0x04, 0x36
        /*01aa*/ 	.short	(.L_47 - .L_46)
.L_46:
        /*01ac*/ 	.word	0x00000008
.L_47:


//--------------------- .nv.callgraph             --------------------------
	.section	.nv.callgraph,"",@"SHT_CUDA_CALLGRAPH"
	.align	4
	.sectionentsize	8
	.align		4
        /*0000*/ 	.word	0x00000000
	.align		4
        /*0004*/ 	.word	0xffffffff
	.align		4
        /*0008*/ 	.word	0x00000000
	.align		4
        /*000c*/ 	.word	0xfffffffe
	.align		4
        /*0010*/ 	.word	0x00000000
	.align		4
        /*0014*/ 	.word	0xfffffffd
	.align		4
        /*0018*/ 	.word	0x00000000
	.align		4
        /*001c*/ 	.word	0xfffffffc


//--------------------- .text.gluon_wgmma         --------------------------
	.section	.text.gluon_wgmma,"ax",@progbits
	.align	128
        .global         gluon_wgmma
        .type           gluon_wgmma,@function
        .size           gluon_wgmma,(.L_x_53 - gluon_wgmma)
        .other          gluon_wgmma,@"STO_CUDA_ENTRY STV_DEFAULT"
gluon_wgmma:
.text.gluon_wgmma:
[----:B------:R-:W-:Y:S01]  /*0000*/  LDC R1, c[0x0][0x28] ;  /* 0x00000a00ff017b82 */ /* 0x000fe20000000800 */
[----:B------:R-:W1:Y:S07]  /*0010*/  S2R R0, SR_TID.X ;  /* 0x0000000000007919 */ /* 0x000e6e0000002100 */
[----:B------:R-:W2:Y:S01]  /*0020*/  S2UR UR4, SR_CgaCtaId ;  /* 0x00000000000479c3 */ /* 0x000ea20000008800 */
[----:B------:R-:W-:Y:S01]  /*0030*/  UMOV UR8, 0x400 ;  /* 0x0000040000087882 */ /* 0x000fe20000000000 */
[----:B------:R-:W-:Y:S01]  /*0040*/  ULDC UR6, c[0x0][0xc] ;  /* 0x0000030000067ab9 */ /* 0x000fe20000000800 */
[----:B------:R-:W-:Y:S01]  /*0050*/  ULDC.64 UR24, c[0x0][0x250] ;  /* 0x0000940000187ab9 */ /* 0x000fe20000000a00 */
[----:B------:R-:W-:Y:S04]  /*0060*/  BSSY B0, `(.L_x_0) ;  /* 0x000001e000007945 */ /* 0x000fe80003800000 */
[----:B------:R-:W3:Y:S08]  /*0070*/  LDC R9, c[0x0][0x230] ;  /* 0x00008c00ff097b82 */ /* 0x000ef00000000800 */
[----:B------:R-:W-:Y:S08]  /*0080*/  S2UR UR30, SR_CTAID.Y ;  /* 0x00000000001e79c3 */ /* 0x000ff00000002600 */
[----:B------:R-:W4:Y:S01]  /*0090*/  S2UR UR5, SR_CTAID.Z ;  /* 0x00000000000579c3 */ /* 0x000f220000002700 */
[----:B--2---:R-:W-:-:S03]  /*00a0*/  ULEA UR8, UR4, UR8, 0x18 ;  /* 0x0000000804087291 */ /* 0x004fc6000f8ec03f */
[----:B------:R-:W-:Y:S01]  /*00b0*/  ULDC UR4, c[0x0][0x10] ;  /* 0x0000040000047ab9 */ /* 0x000fe20000000800 */
[----:B-1----:R-:W-:-:S03]  /*00c0*/  LOP3.LUT R8, R0, 0xff, RZ, 0xc0, !PT ;  /* 0x000000ff00087812 */ /* 0x002fc600078ec0ff */
[----:B------:R-:W1:Y:S01]  /*00d0*/  S2UR UR31, SR_CTAID.X ;  /* 0x00000000001f79c3 */ /* 0x000e620000002500 */
[----:B---3--:R-:W-:Y:S01]  /*00e0*/  VIADD R4, R9, 0xffffffff ;  /* 0xffffffff09047836 */ /* 0x008fe20000000000 */
[C---:B------:R-:W-:Y:S02]  /*00f0*/  ISETP.GE.U32.AND P0, PT, R8.reuse, 0x20, PT ;  /* 0x000000200800780c */ /* 0x040fe40003f06070 */
[C---:B------:R-:W-:Y:S02]  /*0100*/  ISETP.NE.U32.AND P2, PT, R8.reuse, RZ, PT ;  /* 0x000000ff0800720c */ /* 0x040fe40003f45070 */
[----:B------:R-:W-:Y:S02]  /*0110*/  LEA R3, R8, UR8, 0x2 ;  /* 0x0000000808037c11 */ /* 0x000fe4000f8e10ff */
[----:B------:R-:W2:Y:S07]  /*0120*/  LDC R2, c[0x0][0x228] ;  /* 0x00008a00ff027b82 */ /* 0x000eae0000000800 */
[----:B------:R3:W-:Y:S01]  /*0130*/  @!P0 STS [R3], RZ ;  /* 0x000000ff03008388 */ /* 0x0007e20000000800 */
[----:B------:R-:W-:-:S03]  /*0140*/  NOP ;  /* 0x0000000000007918 */ /* 0x000fc60000000000 */
[----:B------:R3:W-:Y:S01]  /*0150*/  @!P2 STS [UR8+0x20], R4 ;  /* 0x00002004ff00a988 */ /* 0x0007e20008000808 */
[----:B----4-:R-:W-:-:S04]  /*0160*/  UIMAD UR4, UR5, UR4, UR30 ;  /* 0x00000004050472a4 */ /* 0x010fc8000f8e021e */
[----:B-1----:R-:W-:-:S04]  /*0170*/  UIMAD UR4, UR4, UR6, UR31 ;  /* 0x00000006040472a4 */ /* 0x002fc8000f8e021f */
[----:B------:R-:W-:Y:S01]  /*0180*/  UIMAD UR5, UR4, 0x180, URZ ;  /* 0x00000180040578a4 */ /* 0x000fe2000f8e023f */
[----:B--2---:R-:W-:Y:S02]  /*0190*/  VIADD R2, R2, 0xffffffff ;  /* 0xffffffff02027836 */ /* 0x004fe40000000000 */
[----:B------:R-:W-:Y:S01]  /*01a0*/  UMOV UR4, URZ ;  /* 0x0000003f00047c82 */ /* 0x000fe20008000000 */
[----:B------:R-:W-:-:S04]  /*01b0*/  UIADD3 UR28, UP0, UR5, UR24, URZ ;  /* 0x00000018051c7290 */ /* 0x000fc8000ff1e03f */
[----:B------:R-:W-:Y:S01]  /*01c0*/  ULEA.HI.X.SX32 UR29, UR5, UR25, 0x1, UP0 ;  /* 0x00000019051d7291 */ /* 0x000fe200080f0e3f */
[----:B---3--:R-:W-:Y:S11]  /*01d0*/  @P2 BRA `(.L_x_1) ;  /* 0x0000000000182947 */ /* 0x008ff60003800000 */
[----:B------:R-:W1:Y:S01]  /*01e0*/  LDS R5, [UR8+0x8] ;  /* 0x00000808ff057984 */ /* 0x000e620008000800 */
[----:B------:R-:W2:Y:S01]  /*01f0*/  LDC.64 R10, c[0x0][0x210] ;  /* 0x00008400ff0a7b82 */ /* 0x000ea20000000a00 */
[----:B------:R-:W-:Y:S02]  /*0200*/  IMAD.MOV.U32 R6, RZ, RZ, 0x70 ;  /* 0x00000070ff067424 */ /* 0x000fe400078e00ff */
[----:B--2---:R2:W-:Y:S03]  /*0210*/  STS.64 [UR8], R10 ;  /* 0x0000000aff007988 */ /* 0x0045e60008000a08 */
[----:B-1----:R-:W-:-:S05]  /*0220*/  LOP3.LUT R5, R5, 0x10, R6, 0xd8, !PT ;  /* 0x0000001005057812 */ /* 0x002fca00078ed806 */
[----:B------:R2:W-:Y:S02]  /*0230*/  STS [UR8+0x8], R5 ;  /* 0x00000805ff007988 */ /* 0x0005e40008000808 */
.L_x_1:
[----:B------:R-:W-:Y:S05]  /*0240*/  BSYNC B0 ;  /* 0x0000000000007941 */ /* 0x000fea0003800000 */
.L_x_0:
[----:B------:R-:W-:Y:S04]  /*0250*/  BSSY B0, `(.L_x_2) ;  /* 0x000000a000007945 */ /* 0x000fe80003800000 */
[----:B------:R-:W-:Y:S05]  /*0260*/  @P2 BRA `(.L_x_3) ;  /* 0x0000000000202947 */ /* 0x000fea0003800000 */
[----:B--2---:R-:W1:Y:S01]  /*0270*/  LDS R5, [UR8+0x34] ;  /* 0x00003408ff057984 */ /* 0x004e620008000800 */
[----:B------:R-:W-:Y:S02]  /*0280*/  IMAD.MOV.U32 R6, RZ, RZ, 0x1f000000 ;  /* 0x1f000000ff067424 */ /* 0x000fe400078e00ff */
[----:B------:R-:W-:Y:S01]  /*0290*/  @!P2 IMAD.MOV.U32 R7, RZ, RZ, 0x3f ;  /* 0x0000003fff07a424 */ /* 0x000fe200078e00ff */
[----:B------:R-:W2:Y:S02]  /*02a0*/  @!P2 LDS R10, [UR8+0x38] ;  /* 0x00003808ff0aa984 */ /* 0x000ea40008000800 */
[----:B-1----:R-:W-:Y:S02]  /*02b0*/  LOP3.LUT R5, R5, 0xff000000, R6, 0xb8, !PT ;  /* 0xff00000005057812 */ /* 0x002fe400078eb806 */
[----:B--2---:R-:W-:-:S03]  /*02c0*/  @!P2 LOP3.LUT R6, R10, 0xff, R7, 0xb8, !PT ;  /* 0x000000ff0a06a812 */ /* 0x004fc600078eb807 */
[----:B------:R1:W-:Y:S04]  /*02d0*/  STS [UR8+0x34], R5 ;  /* 0x00003405ff007988 */ /* 0x0003e80008000808 */
[----:B------:R1:W-:Y:S02]  /*02e0*/  @!P2 STS [UR8+0x38], R6 ;  /* 0x00003806ff00a988 */ /* 0x0003e40008000808 */
.L_x_3:
[----:B------:R-:W-:Y:S05]  /*02f0*/  BSYNC B0 ;  /* 0x0000000000007941 */ /* 0x000fea0003800000 */
.L_x_2:
[----:B------:R-:W-:Y:S04]  /*0300*/  BSSY B0, `(.L_x_4) ;  /* 0x000000a000007945 */ /* 0x000fe80003800000 */
[----:B------:R-:W-:Y:S05]  /*0310*/  @P2 BRA `(.L_x_5) ;  /* 0x0000000000202947 */ /* 0x000fea0003800000 */
[----:B-12---:R-:W1:Y:S01]  /*0320*/  LDS R5, [UR8+0x1c] ;  /* 0x00001c08ff057984 */ /* 0x006e620008000800 */
[----:B------:R-:W2:Y:S03]  /*0330*/  LDC.64 R6, c[0x0][0x238] ;  /* 0x00008e00ff067b82 */ /* 0x000ea60000000a00 */
[----:B------:R3:W-:Y:S01]  /*0340*/  STS [UR8+0x24], R2 ;  /* 0x00002402ff007988 */ /* 0x0007e20008000808 */
[--C-:B--2---:R-:W-:Y:S02]  /*0350*/  SHF.R.U32.HI R10, RZ, 0x4, R7.reuse ;  /* 0x00000004ff0a7819 */ /* 0x104fe40000011607 */
[----:B------:R-:W-:-:S05]  /*0360*/  SHF.R.U64 R6, R6, 0x4, R7 ;  /* 0x0000000406067819 */ /* 0x000fca0000001207 */
[----:B------:R3:W-:Y:S01]  /*0370*/  STS [UR8+0xc], R6 ;  /* 0x00000c06ff007988 */ /* 0x0007e20008000808 */
[----:B-1----:R-:W-:-:S05]  /*0380*/  LOP3.LUT R5, R5, 0xf, R10, 0xb8, !PT ;  /* 0x0000000f05057812 */ /* 0x002fca00078eb80a */
[----:B------:R3:W-:Y:S02]  /*0390*/  STS [UR8+0x1c], R5 ;  /* 0x00001c05ff007988 */ /* 0x0007e40008000808 */
.L_x_5:
[----:B------:R-:W-:Y:S05]  /*03a0*/  BSYNC B0 ;  /* 0x0000000000007941 */ /* 0x000fea0003800000 */
.L_x_4:
[----:B------:R-:W-:Y:S04]  /*03b0*/  BSSY B1, `(.L_x_6) ;  /* 0x000001d000017945 */ /* 0x000fe80003800000 */
[----:B------:R-:W-:Y:S04]  /*03c0*/  BSSY B0, `(.L_x_7) ;  /* 0x0000018000007945 */ /* 0x000fe80003800000 */
[----:B------:R-:W-:Y:S05]  /*03d0*/  @P2 BRA `(.L_x_8) ;  /* 0x00000000001c2947 */ /* 0x000fea0003800000 */
[----:B-123--:R-:W1:Y:S02]  /*03e0*/  LDS R5, [UR8+0x34] ;  /* 0x00003408ff057984 */ /* 0x00ee640008000800 */
[----:B-1----:R-:W-:-:S05]  /*03f0*/  LOP3.LUT R5, R5, 0x7, RZ, 0xb8, !PT ;  /* 0x0000000705057812 */ /* 0x002fca00078eb8ff */
[----:B------:R1:W-:Y:S01]  /*0400*/  STS [UR8+0x34], R5 ;  /* 0x00003405ff007988 */ /* 0x0003e20008000808 */
[----:B------:R-:W-:Y:S05]  /*0410*/  @P2 BRA `(.L_x_9) ;  /* 0x00000000001c2947 */ /* 0x000fea0003800000 */
[----:B-1----:R-:W1:Y:S02]  /*0420*/  LDS R5, [UR8+0x34] ;  /* 0x00003408ff057984 */ /* 0x002e640008000800 */
[----:B-1----:R-:W-:-:S05]  /*0430*/  LOP3.LUT R5, R5, 0x38, RZ, 0xb8, !PT ;  /* 0x0000003805057812 */ /* 0x002fca00078eb8ff */
[----:B------:R4:W-:Y:S02]  /*0440*/  STS [UR8+0x34], R5 ;  /* 0x00003405ff007988 */ /* 0x0009e40008000808 */
.L_x_8:
[----:B------:R-:W-:Y:S05]  /*0450*/  @P2 BRA `(.L_x_10) ;  /* 0x00000000001c2947 */ /* 0x000fea0003800000 */
[----:B-1234-:R-:W1:Y:S02]  /*0460*/  LDS R5, [UR8+0x8] ;  /* 0x00000808ff057984 */ /* 0x01ee640008000800 */
[----:B-1----:R-:W-:-:S05]  /*0470*/  LOP3.LUT R5, R5, 0x780, RZ, 0xb8, !PT ;  /* 0x0000078005057812 */ /* 0x002fca00078eb8ff */
[----:B------:R2:W-:Y:S02]  /*0480*/  STS [UR8+0x8], R5 ;  /* 0x00000805ff007988 */ /* 0x0005e40008000808 */
.L_x_9:
[----:B------:R-:W-:Y:S05]  /*0490*/  @P2 BRA `(.L_x_11) ;  /* 0x0000000000282947 */ /* 0x000fea0003800000 */
[----:B-12---:R-:W1:Y:S02]  /*04a0*/  LDS R5, [UR8+0x8] ;  /* 0x00000808ff057984 */ /* 0x006e640008000800 */
[----:B-1----:R-:W-:-:S05]  /*04b0*/  LOP3.LUT R5, R5, 0x1800, RZ, 0xb8, !PT ;  /* 0x0000180005057812 */ /* 0x002fca00078eb8ff */
[----:B------:R5:W-:Y:S02]  /*04c0*/  STS [UR8+0x8], R5 ;  /* 0x00000805ff007988 */ /* 0x000be40008000808 */
.L_x_10:
[----:B------:R-:W-:Y:S05]  /*04d0*/  @P2 BREAK B0 ;  /* 0x0000000000002942 */ /* 0x000fea0003800000 */
[----:B------:R-:W-:Y:S05]  /*04e0*/  @P2 BRA `(.L_x_12) ;  /* 0x0000000000242947 */ /* 0x000fea0003800000 */
[----:B-1-3--:R-:W1:Y:S01]  /*04f0*/  LDS R6, [UR8+0x8] ;  /* 0x00000808ff067984 */ /* 0x00ae620008000800 */
[----:B--2-45:R-:W-:-:S05]  /*0500*/  IMAD.MOV.U32 R5, RZ, RZ, 0x6000 ;  /* 0x00006000ff057424 */ /* 0x034fca00078e00ff */
[----:B-1----:R-:W-:-:S04]  /*0510*/  LOP3.LUT R5, R6, 0x2000, R5, 0xd8, !PT ;  /* 0x0000200006057812 */ /* 0x002fc800078ed805 */
[----:B------:R-:W-:-:S05]  /*0520*/  LOP3.LUT R5, R5, 0x400000, RZ, 0xb8, !PT ;  /* 0x0040000005057812 */ /* 0x000fca00078eb8ff */
[----:B------:R3:W-:Y:S02]  /*0530*/  STS [UR8+0x8], R5 ;  /* 0x00000805ff007988 */ /* 0x0007e40008000808 */
.L_x_11:
[----:B------:R-:W-:Y:S05]  /*0540*/  BSYNC B0 ;  /* 0x0000000000007941 */ /* 0x000fea0003800000 */
.L_x_7:
[----:B-123--:R-:W1:Y:S02]  /*0550*/  @!P2 LDS R5, [UR8+0x8] ;  /* 0x00000808ff05a984 */ /* 0x00ee640008000800 */
[----:B-1----:R-:W-:-:S05]  /*0560*/  @!P2 LOP3.LUT R5, R5, 0x8000, RZ, 0xb8, !PT ;  /* 0x000080000505a812 */ /* 0x002fca00078eb8ff */
[----:B------:R1:W-:Y:S02]  /*0570*/  @!P2 STS [UR8+0x8], R5 ;  /* 0x00000805ff00a988 */ /* 0x0003e40008000808 */
.L_x_12:
[----:B------:R-:W-:Y:S05]  /*0580*/  BSYNC B1 ;  /* 0x0000000000017941 */ /* 0x000fea0003800000 */
.L_x_6:
[----:B------:R-:W-:Y:S05]  /*0590*/  WARPSYNC.ALL ;  /* 0x0000000000007948 */ /* 0x000fea0003800000 */
[----:B------:R-:W-:Y:S05]  /*05a0*/  @P0 BRA `(.L_x_13) ;  /* 0x0000000000300947 */ /* 0x000fea0003800000 */
[----:B-12345:R-:W1:Y:S01]  /*05b0*/  S2R R5, SR_LANEID ;  /* 0x0000000000057919 */ /* 0x03ee620000000000 */
[----:B------:R-:W-:Y:S05]  /*05c0*/  WARPSYNC.ALL ;  /* 0x0000000000007948 */ /* 0x000fea0003800000 */
[----:B-1----:R-:W-:-:S05]  /*05d0*/  IMAD.SHL.U32 R5, R5, 0x4, RZ ;  /* 0x0000000405057824 */ /* 0x002fca00078e00ff */
[----:B------:R-:W1:Y:S01]  /*05e0*/  LDS R11, [R5+UR8] ;  /* 0x00000008050b7984 */ /* 0x000e620008000800 */
[----:B------:R-:W-:Y:S01]  /*05f0*/  IADD3 R6, P1, R5, UR28, RZ ;  /* 0x0000001c05067c10 */ /* 0x000fe2000ff3e0ff */
[----:B------:R-:W-:-:S04]  /*0600*/  UMOV UR6, UR28 ;  /* 0x0000001c00067c82 */ /* 0x000fc80008000000 */
[----:B------:R-:W-:Y:S01]  /*0610*/  IMAD.X R7, RZ, RZ, UR29, P1 ;  /* 0x0000001dff077e24 */ /* 0x000fe200088e06ff */
[----:B------:R-:W-:-:S04]  /*0620*/  UMOV UR7, UR29 ;  /* 0x0000001d00077c82 */ /* 0x000fc80008000000 */
[----:B-1----:R1:W2:Y:S01]  /*0630*/  ATOMG.E.EXCH.STRONG.GPU PT, RZ, [R6], R11 ;  /* 0x0000000b06ff73a8 */ /* 0x0022a200041ee100 */
[----:B------:R-:W-:-:S04]  /*0640*/  DEPBAR {5,4,3,2,1,0} ;  /* 0x0000003f0000791a */ /* 0x000fc80000000000 */
[----:B------:R1:W-:Y:S01]  /*0650*/  UTMACCTL.IV [UR6] ;  /* 0x00000000060079b9 */ /* 0x0003e20008000000 */
[----:B------:R-:W-:Y:S01]  /*0660*/  NOP ;  /* 0x0000000000007918 */ /* 0x000fe20000000000 */
.L_x_13:
[----:B------:R-:W-:Y:S05]  /*0670*/  @P0 BRA `(.L_x_14) ;  /* 0x00000000000c0947 */ /* 0x000fea0003800000 */
[----:B------:R0:W-:Y:S01]  /*0680*/  UTMACMDFLUSH ;  /* 0x00000000000079b7 */ /* 0x0001e20000000000 */
[----:B------:R-:W-:Y:S05]  /*0690*/  @P0 BRA `(.L_x_14) ;  /* 0x0000000000040947 */ /* 0x000fea0003800000 */
[----:B------:R-:W-:-:S04]  /*06a0*/  DEPBAR.LE SB0, 0x0 ;  /* 0x000080000000791a */ /* 0x000fc80000000000 */
.L_x_14:
[----:B------:R-:W-:Y:S05]  /*06b0*/  WARPSYNC.ALL ;  /* 0x0000000000007948 */ /* 0x000fea0003800000 */
[----:B--2---:R-:W-:Y:S06]  /*06c0*/  BAR.SYNC.DEFER_BLOCKING 0x0 ;  /* 0x0000000000007b1d */ /* 0x004fec0000010000 */
[----:B------:R-:W-:Y:S02]  /*06d0*/  BSSY B1, `(.L_x_15) ;  /* 0x000000b000017945 */ /* 0x000fe40003800000 */
[----:B------:R-:W-:Y:S06]  /*06e0*/  BAR.SYNC.DEFER_BLOCKING 0x0 ;  /* 0x0000000000007b1d */ /* 0x000fec0000010000 */
[----:B------:R2:W-:Y:S01]  /*06f0*/  @!P0 STS [R3], RZ ;  /* 0x000000ff03008388 */ /* 0x0005e20000000800 */
[----:B------:R-:W-:Y:S01]  /*0700*/  NOP ;  /* 0x0000000000007918 */ /* 0x000fe20000000000 */
[----:B------:R-:W-:Y:S05]  /*0710*/  @P2 BRA `(.L_x_16) ;  /* 0x0000000000182947 */ /* 0x000fea0003800000 */
[----:B-1-345:R-:W1:Y:S01]  /*0720*/  LDS R5, [UR8+0x8] ;  /* 0x00000808ff057984 */ /* 0x03ae620008000800 */
[----:B------:R-:W3:Y:S01]  /*0730*/  LDC.64 R10, c[0x0][0x218] ;  /* 0x00008600ff0a7b82 */ /* 0x000ee20000000a00 */
[----:B------:R-:W-:Y:S02]  /*0740*/  IMAD.MOV.U32 R6, RZ, RZ, 0x70 ;  /* 0x00000070ff067424 */ /* 0x000fe400078e00ff */
[----:B---3--:R3:W-:Y:S03]  /*0750*/  STS.64 [UR8], R10 ;  /* 0x0000000aff007988 */ /* 0x0087e60008000a08 */
[----:B-1----:R-:W-:-:S05]  /*0760*/  LOP3.LUT R5, R5, 0x10, R6, 0xd8, !PT ;  /* 0x0000001005057812 */ /* 0x002fca00078ed806 */
[----:B------:R3:W-:Y:S02]  /*0770*/  STS [UR8+0x8], R5 ;  /* 0x00000805ff007988 */ /* 0x0007e40008000808 */
.L_x_16:
[----:B-1----:R-:W-:Y:S05]  /*0780*/  BSYNC B1 ;  /* 0x0000000000017941 */ /* 0x002fea0003800000 */
.L_x_15:
[----:B------:R-:W-:Y:S04]  /*0790*/  BSSY B2, `(.L_x_17) ;  /* 0x000000f000027945 */ /* 0x000fe80003800000 */
[----:B------:R-:W-:Y:S04]  /*07a0*/  BSSY B1, `(.L_x_18) ;  /* 0x000000c000017945 */ /* 0x000fe80003800000 */
[----:B------:R-:W-:Y:S05]  /*07b0*/  @P2 BRA `(.L_x_19) ;  /* 0x0000000000282947 */ /* 0x000fea0003800000 */
[----:B---345:R-:W1:Y:S01]  /*07c0*/  LDS R5, [UR8+0x34] ;  /* 0x00003408ff057984 */ /* 0x038e620008000800 */
[----:B------:R-:W-:Y:S01]  /*07d0*/  IMAD.MOV.U32 R6, RZ, RZ, 0x1f000000 ;  /* 0x1f000000ff067424 */ /* 0x000fe200078e00ff */
[----:B------:R-:W-:Y:S05]  /*07e0*/  @P2 BREAK B1 ;  /* 0x0000000000012942 */ /* 0x000fea0003800000 */
[----:B-1----:R-:W-:-:S05]  /*07f0*/  LOP3.LUT R5, R5, 0xff000000, R6, 0xb8, !PT ;  /* 0xff00000005057812 */ /* 0x002fca00078eb806 */
[----:B------:R1:W-:Y:S01]  /*0800*/  STS [UR8+0x34], R5 ;  /* 0x00003405ff007988 */ /* 0x0003e20008000808 */
[----:B------:R-:W-:Y:S05]  /*0810*/  @P2 BRA `(.L_x_20) ;  /* 0x0000000000182947 */ /* 0x000fea0003800000 */
[----:B-1----:R-:W1:Y:S01]  /*0820*/  LDS R5, [UR8+0x38] ;  /* 0x00003808ff057984 */ /* 0x002e620008000800 */
[----:B------:R-:W-:-:S05]  /*0830*/  IMAD.MOV.U32 R6, RZ, RZ, 0x3f ;  /* 0x0000003fff067424 */ /* 0x000fca00078e00ff */
[----:B-1----:R-:W-:-:S05]  /*0840*/  LOP3.LUT R5, R5, 0xff, R6, 0xb8, !PT ;  /* 0x000000ff05057812 */ /* 0x002fca00078eb806 */
[----:B------:R1:W-:Y:S02]  /*0850*/  STS [UR8+0x38], R5 ;  /* 0x00003805ff007988 */ /* 0x0003e40008000808 */
.L_x_19:
[----:B------:R-:W-:Y:S05]  /*0860*/  BSYNC B1 ;  /* 0x0000000000017941 */ /* 0x000fea0003800000 */
.L_x_18:
[----:B------:R1:W-:Y:S02]  /*0870*/  @!P2 STS [UR8+0x20], R4 ;  /* 0x00002004ff00a988 */ /* 0x0003e40008000808 */
.L_x_20:
[----:B------:R-:W-:Y:S05]  /*0880*/  BSYNC B2 ;  /* 0x0000000000027941 */ /* 0x000fea0003800000 */
.L_x_17:
[----:B------:R-:W-:Y:S05]  /*0890*/  WARPSYNC.ALL ;  /* 0x0000000000007948 */ /* 0x000fea0003800000 */
[----:B---3--:R-:W3:Y:S01]  /*08a0*/  LDC R6, c[0x0][0x22c] ;  /* 0x00008b00ff067b82 */ /* 0x008ee20000000800 */
[----:B------:R-:W-:Y:S01]  /*08b0*/  BSSY B2, `(.L_x_21) ;  /* 0x000000b000027945 */ /* 0x000fe20003800000 */
[----:B---3--:R-:W-:-:S03]  /*08c0*/  VIADD R6, R6, 0xffffffff ;  /* 0xffffffff06067836 */ /* 0x008fc60000000000 */
[----:B------:R-:W-:Y:S05]  /*08d0*/  @P2 BRA `(.L_x_22) ;  /* 0x0000000000202947 */ /* 0x000fea0003800000 */
[----:B-1----:R-:W1:Y:S01]  /*08e0*/  LDS R4, [UR8+0x1c] ;  /* 0x00001c08ff047984 */ /* 0x002e620008000800 */
[----:B------:R-:W3:Y:S03]  /*08f0*/  LDC.64 R10, c[0x0][0x240] ;  /* 0x00009000ff0a7b82 */ /* 0x000ee60000000a00 */
[----:B------:R1:W-:Y:S01]  /*0900*/  STS [UR8+0x24], R6 ;  /* 0x00002406ff007988 */ /* 0x0003e20008000808 */
[--C-:B---3--:R-:W-:Y:S02]  /*0910*/  SHF.R.U32.HI R7, RZ, 0x4, R11.reuse ;  /* 0x00000004ff077819 */ /* 0x108fe4000001160b */
[----:B----45:R-:W-:-:S05]  /*0920*/  SHF.R.U64 R5, R10, 0x4, R11 ;  /* 0x000000040a057819 */ /* 0x030fca000000120b */
[----:B------:R3:W-:Y:S01]  /*0930*/  STS [UR8+0xc], R5 ;  /* 0x00000c05ff007988 */ /* 0x0007e20008000808 */
[----:B-1----:R-:W-:-:S05]  /*0940*/  LOP3.LUT R4, R4, 0xf, R7, 0xb8, !PT ;  /* 0x0000000f04047812 */ /* 0x002fca00078eb807 */
[----:B------:R3:W-:Y:S02]  /*0950*/  STS [UR8+0x1c], R4 ;  /* 0x00001c04ff007988 */ /* 0x0007e40008000808 */
.L_x_22:
[----:B------:R-:W-:Y:S05]  /*0960*/  BSYNC B2 ;  /* 0x0000000000027941 */ /* 0x000fea0003800000 */
.L_x_21:
[----:B------:R-:W-:Y:S04]  /*0970*/  BSSY B3, `(.L_x_23) ;  /* 0x000001d000037945 */ /* 0x000fe80003800000 */
[----:B------:R-:W-:Y:S04]  /*0980*/  BSSY B2, `(.L_x_24) ;  /* 0x0000018000027945 */ /* 0x000fe80003800000 */
[----:B------:R-:W-:Y:S05]  /*0990*/  @P2 BRA `(.L_x_25) ;  /* 0x00000000001c2947 */ /* 0x000fea0003800000 */
[----:B-1-3--:R-:W1:Y:S02]  /*09a0*/  LDS R4, [UR8+0x34] ;  /* 0x00003408ff047984 */ /* 0x00ae640008000800 */
[----:B-1----:R-:W-:-:S05]  /*09b0*/  LOP3.LUT R4, R4, 0x7, RZ, 0xb8, !PT ;  /* 0x0000000704047812 */ /* 0x002fca00078eb8ff */
[----:B------:R1:W-:Y:S01]  /*09c0*/  STS [UR8+0x34], R4 ;  /* 0x00003404ff007988 */ /* 0x0003e20008000808 */
[----:B------:R-:W-:Y:S05]  /*09d0*/  @P2 BRA `(.L_x_26) ;  /* 0x00000000001c2947 */ /* 0x000fea0003800000 */
[----:B-1----:R-:W1:Y:S02]  /*09e0*/  LDS R4, [UR8+0x34] ;  /* 0x00003408ff047984 */ /* 0x002e640008000800 */
[----:B-1----:R-:W-:-:S05]  /*09f0*/  LOP3.LUT R4, R4, 0x38, RZ, 0xb8, !PT ;  /* 0x0000003804047812 */ /* 0x002fca00078eb8ff */
[----:B------:R1:W-:Y:S02]  /*0a00*/  STS [UR8+0x34], R4 ;  /* 0x00003404ff007988 */ /* 0x0003e40008000808 */
.L_x_25:
[----:B------:R-:W-:Y:S05]  /*0a10*/  @P2 BRA `(.L_x_27) ;  /* 0x00000000001c2947 */ /* 0x000fea0003800000 */
[----:B-1-3--:R-:W1:Y:S02]  /*0a20*/  LDS R4, [UR8+0x8] ;  /* 0x00000808ff047984 */ /* 0x00ae640008000800 */
[----:B-1----:R-:W-:-:S05]  /*0a30*/  LOP3.LUT R4, R4, 0x780, RZ, 0xb8, !PT ;  /* 0x0000078004047812 */ /* 0x002fca00078eb8ff */
[----:B------:R3:W-:Y:S02]  /*0a40*/  STS [UR8+0x8], R4 ;  /* 0x00000804ff007988 */ /* 0x0007e40008000808 */
.L_x_26:
[----:B------:R-:W-:Y:S05]  /*0a50*/  @P2 BRA `(.L_x_28) ;  /* 0x0000000000282947 */ /* 0x000fea0003800000 */
[----:B-1-3--:R-:W1:Y:S02]  /*0a60*/  LDS R4, [UR8+0x8] ;  /* 0x00000808ff047984 */ /* 0x00ae640008000800 */
[----:B-1----:R-:W-:-:S05]  /*0a70*/  LOP3.LUT R4, R4, 0x1800, RZ, 0xb8, !PT ;  /* 0x0000180004047812 */ /* 0x002fca00078eb8ff */
[----:B------:R1:W-:Y:S02]  /*0a80*/  STS [UR8+0x8], R4 ;  /* 0x00000804ff007988 */ /* 0x0003e40008000808 */
.L_x_27:
[----:B------:R-:W-:Y:S05]  /*0a90*/  @P2 BREAK B2 ;  /* 0x0000000000022942 */ /* 0x000fea0003800000 */
[----:B------:R-:W-:Y:S05]  /*0aa0*/  @P2 BRA `(.L_x_29) ;  /* 0x0000000000242947 */ /* 0x000fea0003800000 */
[----:B-1-3--:R-:W1:Y:S01]  /*0ab0*/  LDS R4, [UR8+0x8] ;  /* 0x00000808ff047984 */ /* 0x00ae620008000800 */
[----:B----45:R-:W-:-:S05]  /*0ac0*/  IMAD.MOV.U32 R5, RZ, RZ, 0x6000 ;  /* 0x00006000ff057424 */ /* 0x030fca00078e00ff */
[----:B-1----:R-:W-:-:S04]  /*0ad0*/  LOP3.LUT R4, R4, 0x2000, R5, 0xd8, !PT ;  /* 0x0000200004047812 */ /* 0x002fc800078ed805 */
[----:B------:R-:W-:-:S05]  /*0ae0*/  LOP3.LUT R4, R4, 0x400000, RZ, 0xb8, !PT ;  /* 0x0040000004047812 */ /* 0x000fca00078eb8ff */
[----:B------:R1:W-:Y:S02]  /*0af0*/  STS [UR8+0x8], R4 ;  /* 0x00000804ff007988 */ /* 0x0003e40008000808 */
.L_x_28:
[----:B------:R-:W-:Y:S05]  /*0b00*/  BSYNC B2 ;  /* 0x0000000000027941 */ /* 0x000fea0003800000 */
.L_x_24:
[----:B-1-3--:R-:W1:Y:S02]  /*0b10*/  @!P2 LDS R4, [UR8+0x8] ;  /* 0x00000808ff04a984 */ /* 0x00ae640008000800 */
[----:B-1----:R-:W-:-:S05]  /*0b20*/  @!P2 LOP3.LUT R4, R4, 0x8000, RZ, 0xb8, !PT ;  /* 0x000080000404a812 */ /* 0x002fca00078eb8ff */
[----:B------:R1:W-:Y:S02]  /*0b30*/  @!P2 STS [UR8+0x8], R4 ;  /* 0x00000804ff00a988 */ /* 0x0003e40008000808 */
.L_x_29:
[----:B------:R-:W-:Y:S05]  /*0b40*/  BSYNC B3 ;  /* 0x0000000000037941 */ /* 0x000fea0003800000 */
.L_x_23:
[----:B------:R-:W-:Y:S05]  /*0b50*/  WARPSYNC.ALL ;  /* 0x0000000000007948 */ /* 0x000fea0003800000 */
[----:B------:R-:W-:-:S04]  /*0b60*/  UIADD3 UR6, UR5, 0x80, URZ ;  /* 0x0000008005067890 */ /* 0x000fc8000fffe03f */
[----:B------:R-:W-:-:S04]  /*0b70*/  UIADD3 UR26, UP0, UR6, UR24, URZ ;  /* 0x00000018061a7290 */ /* 0x000fc8000ff1e03f */
[----:B------:R-:W-:Y:S01]  /*0b80*/  ULEA.HI.X.SX32 UR27, UR6, UR25, 0x1, UP0 ;  /* 0x00000019061b7291 */ /* 0x000fe200080f0e3f */
[----:B------:R-:W-:Y:S11]  /*0b90*/  @P0 BRA `(.L_x_30) ;  /* 0x0000000000300947 */ /* 0x000ff60003800000 */
[----:B-1-3--:R-:W1:Y:S01]  /*0ba0*/  S2R R4, SR_LANEID ;  /* 0x0000000000047919 */ /* 0x00ae620000000000 */
[----:B------:R-:W-:Y:S05]  /*0bb0*/  WARPSYNC.ALL ;  /* 0x0000000000007948 */ /* 0x000fea0003800000 */
[----:B-1----:R-:W-:-:S05]  /*0bc0*/  IMAD.SHL.U32 R10, R4, 0x4, RZ ;  /* 0x00000004040a7824 */ /* 0x002fca00078e00ff */
[----:B------:R-:W1:Y:S01]  /*0bd0*/  LDS R7, [R10+UR8] ;  /* 0x000000080a077984 */ /* 0x000e620008000800 */
[----:B------:R-:W-:Y:S01]  /*0be0*/  IADD3 R4, P1, R10, UR26, RZ ;  /* 0x0000001a0a047c10 */ /* 0x000fe2000ff3e0ff */
[----:B------:R-:W-:-:S04]  /*0bf0*/  UMOV UR6, UR26 ;  /* 0x0000001a00067c82 */ /* 0x000fc80008000000 */
[----:B----45:R-:W-:Y:S01]  /*0c00*/  IMAD.X R5, RZ, RZ, UR27, P1 ;  /* 0x0000001bff057e24 */ /* 0x030fe200088e06ff */
[----:B------:R-:W-:-:S04]  /*0c10*/  UMOV UR7, UR27 ;  /* 0x0000001b00077c82 */ /* 0x000fc80008000000 */
[----:B-1----:R1:W3:Y:S01]  /*0c20*/  ATOMG.E.EXCH.STRONG.GPU PT, RZ, [R4], R7 ;  /* 0x0000000704ff73a8 */ /* 0x0022e200041ee100 */
[----:B------:R-:W-:-:S04]  /*0c30*/  DEPBAR {5,4,3,2,1,0} ;  /* 0x0000003f0000791a */ /* 0x000fc80000000000 */
[----:B------:R1:W-:Y:S01]  /*0c40*/  UTMACCTL.IV [UR6] ;  /* 0x00000000060079b9 */ /* 0x0003e20008000000 */
[----:B------:R-:W-:Y:S01]  /*0c50*/  NOP ;  /* 0x0000000000007918 */ /* 0x000fe20000000000 */
.L_x_30:
[----:B------:R-:W-:Y:S05]  /*0c60*/  @P0 BRA `(.L_x_31) ;  /* 0x00000000000c0947 */ /* 0x000fea0003800000 */
[----:B------:R0:W-:Y:S01]  /*0c70*/  UTMACMDFLUSH ;  /* 0x00000000000079b7 */ /* 0x0001e20000000000 */
[----:B------:R-:W-:Y:S05]  /*0c80*/  @P0 BRA `(.L_x_31) ;  /* 0x0000000000040947 */ /* 0x000fea0003800000 */
[----:B------:R-:W-:-:S04]  /*0c90*/  DEPBAR.LE SB0, 0x0 ;  /* 0x000080000000791a */ /* 0x000fc80000000000 */
.L_x_31:
[----:B------:R-:W-:Y:S05]  /*0ca0*/  WARPSYNC.ALL ;  /* 0x0000000000007948 */ /* 0x000fea0003800000 */
[----:B---3--:R-:W-:Y:S06]  /*0cb0*/  BAR.SYNC.DEFER_BLOCKING 0x0 ;  /* 0x0000000000007b1d */ /* 0x008fec0000010000 */
[----:B------:R-:W-:Y:S02]  /*0cc0*/  BSSY B3, `(.L_x_32) ;  /* 0x000000b000037945 */ /* 0x000fe40003800000 */
[----:B------:R-:W-:Y:S06]  /*0cd0*/  BAR.SYNC.DEFER_BLOCKING 0x0 ;  /* 0x0000000000007b1d */ /* 0x000fec0000010000 */
[----:B------:R3:W-:Y:S01]  /*0ce0*/  @!P0 STS [R3], RZ ;  /* 0x000000ff03008388 */ /* 0x0007e20000000800 */
[----:B------:R-:W-:Y:S01]  /*0cf0*/  NOP ;  /* 0x0000000000007918 */ /* 0x000fe20000000000 */
[----:B------:R-:W-:Y:S05]  /*0d00*/  @P2 BRA `(.L_x_33) ;  /* 0x0000000000182947 */ /* 0x000fea0003800000 */
[----:B--23--:R-:W2:Y:S01]  /*0d10*/  LDS R3, [UR8+0x8] ;  /* 0x00000808ff037984 */ /* 0x00cea20008000800 */
[----:B------:R-:W3:Y:S01]  /*0d20*/  LDC.64 R10, c[0x0][0x220] ;  /* 0x00008800ff0a7b82 */ /* 0x000ee20000000a00 */
[----:B-1----:R-:W-:Y:S02]  /*0d30*/  IMAD.MOV.U32 R4, RZ, RZ, 0x70 ;  /* 0x00000070ff047424 */ /* 0x002fe400078e00ff */
[----:B---3--:R1:W-:Y:S03]  /*0d40*/  STS.64 [UR8], R10 ;  /* 0x0000000aff007988 */ /* 0x0083e60008000a08 */
[----:B--2---:R-:W-:-:S05]  /*0d50*/  LOP3.LUT R3, R3, 0x10, R4, 0xd8, !PT ;  /* 0x0000001003037812 */ /* 0x004fca00078ed804 */
[----:B------:R1:W-:Y:S02]  /*0d60*/  STS [UR8+0x8], R3 ;  /* 0x00000803ff007988 */ /* 0x0003e40008000808 */
.L_x_33:
[----:B-1----:R-:W-:Y:S05]  /*0d70*/  BSYNC B3 ;  /* 0x0000000000037941 */ /* 0x002fea0003800000 */
.L_x_32:
[----:B------:R-:W-:Y:S04]  /*0d80*/  BSSY B3, `(.L_x_34) ;  /* 0x0000033000037945 */ /* 0x000fe80003800000 */
[----:B------:R-:W-:Y:S04]  /*0d90*/  BSSY B4, `(.L_x_35) ;  /* 0x000002e000047945 */ /* 0x000fe80003800000 */
[----:B------:R-:W-:Y:S05]  /*0da0*/  @P2 BRA `(.L_x_36) ;  /* 0x0000000000242947 */ /* 0x000fea0003800000 */
[----:B--23--:R-:W1:Y:S01]  /*0db0*/  LDS R3, [UR8+0x34] ;  /* 0x00003408ff037984 */ /* 0x00ce620008000800 */
[----:B------:R-:W-:-:S05]  /*0dc0*/  IMAD.MOV.U32 R4, RZ, RZ, 0x3f000000 ;  /* 0x3f000000ff047424 */ /* 0x000fca00078e00ff */
[----:B-1----:R-:W-:-:S05]  /*0dd0*/  LOP3.LUT R3, R3, 0xff000000, R4, 0xb8, !PT ;  /* 0xff00000003037812 */ /* 0x002fca00078eb804 */
[----:B------:R1:W-:Y:S01]  /*0de0*/  STS [UR8+0x34], R3 ;  /* 0x00003403ff007988 */ /* 0x0003e20008000808 */
[----:B------:R-:W-:Y:S05]  /*0df0*/  @P2 BRA `(.L_x_37) ;  /* 0x0000000000182947 */ /* 0x000fea0003800000 */
[----:B-1----:R-:W1:Y:S01]  /*0e00*/  LDS R3, [UR8+0x38] ;  /* 0x00003808ff037984 */ /* 0x002e620008000800 */
[----:B------:R-:W-:-:S05]  /*0e10*/  IMAD.MOV.U32 R4, RZ, RZ, 0x3f ;  /* 0x0000003fff047424 */ /* 0x000fca00078e00ff */
[----:B-1----:R-:W-:-:S05]  /*0e20*/  LOP3.LUT R3, R3, 0xff, R4, 0xb8, !PT ;  /* 0x000000ff03037812 */ /* 0x002fca00078eb804 */
[----:B------:R1:W-:Y:S02]  /*0e30*/  STS [UR8+0x38], R3 ;  /* 0x00003803ff007988 */ /* 0x0003e40008000808 */
.L_x_36:
[----:B------:R-:W-:Y:S05]  /*0e40*/  @P2 BRA `(.L_x_38) ;  /* 0x00000000000c2947 */ /* 0x000fea0003800000 */
[----:B------:R1:W-:Y:S02]  /*0e50*/  STS [UR8+0x20], R6 ;  /* 0x00002006ff007988 */ /* 0x0003e40008000808 */
.L_x_37:
[----:B------:R-:W-:Y:S05]  /*0e60*/  @P2 BRA `(.L_x_39) ;  /* 0x0000000000242947 */ /* 0x000fea0003800000 */
[----:B------:R1:W-:Y:S02]  /*0e70*/  STS [UR8+0x24], R2 ;  /* 0x00002402ff007988 */ /* 0x0003e40008000808 */
.L_x_38:
[----:B------:R-:W-:Y:S05]  /*0e80*/  @P2 BRA `(.L_x_40) ;  /* 0x00000000002c2947 */ /* 0x000fea0003800000 */
[----:B-1----:R-:W1:Y:S01]  /*0e90*/  LDS R2, [UR8+0x1c] ;  /* 0x00001c08ff027984 */ /* 0x002e620008000800 */
[----:B------:R-:W4:Y:S02]  /*0ea0*/  LDC.64 R6, c[0x0][0x248] ;  /* 0x00009200ff067b82 */ /* 0x000f240000000a00 */
[--C-:B----45:R-:W-:Y:S02]  /*0eb0*/  SHF.R.U32.HI R5, RZ, 0x4, R7.reuse ;  /* 0x00000004ff057819 */ /* 0x130fe40000011607 */
[----:B--23--:R-:W-:-:S05]  /*0ec0*/  SHF.R.U64 R3, R6, 0x4, R7 ;  /* 0x0000000406037819 */ /* 0x00cfca0000001207 */
[----:B------:R2:W-:Y:S01]  /*0ed0*/  STS [UR8+0xc], R3 ;  /* 0x00000c03ff007988 */ /* 0x0005e20008000808 */
[----:B-1----:R-:W-:-:S05]  /*0ee0*/  LOP3.LUT R2, R2, 0xf, R5, 0xb8, !PT ;  /* 0x0000000f02027812 */ /* 0x002fca00078eb805 */
[----:B------:R2:W-:Y:S02]  /*0ef0*/  STS [UR8+0x1c], R2 ;  /* 0x00001c02ff007988 */ /* 0x0005e40008000808 */
.L_x_39:
[----:B------:R-:W-:Y:S05]  /*0f00*/  @P2 BRA `(.L_x_41) ;  /* 0x00000000001c2947 */ /* 0x000fea0003800000 */
[----:B--2---:R-:W2:Y:S02]  /*0f10*/  LDS R2, [UR8+0x34] ;  /* 0x00003408ff027984 */ /* 0x004ea40008000800 */
[----:B--2---:R-:W-:-:S05]  /*0f20*/  LOP3.LUT R2, R2, 0x7, RZ, 0xb8, !PT ;  /* 0x0000000702027812 */ /* 0x004fca00078eb8ff */
[----:B------:R2:W-:Y:S02]  /*0f30*/  STS [UR8+0x34], R2 ;  /* 0x00003402ff007988 */ /* 0x0005e40008000808 */
.L_x_40:
[----:B------:R-:W-:Y:S05]  /*0f40*/  @P2 BRA `(.L_x_42) ;  /* 0x00000000001c2947 */ /* 0x000fea0003800000 */
[----:B-12---:R-:W1:Y:S02]  /*0f50*/  LDS R2, [UR8+0x34] ;  /* 0x00003408ff027984 */ /* 0x006e640008000800 */
[----:B-1----:R-:W-:-:S05]  /*0f60*/  LOP3.LUT R2, R2, 0x38, RZ, 0xb8, !PT ;  /* 0x0000003802027812 */ /* 0x002fca00078eb8ff */
[----:B------:R1:W-:Y:S02]  /*0f70*/  STS [UR8+0x34], R2 ;  /* 0x00003402ff007988 */ /* 0x0003e40008000808 */
.L_x_41:
[----:B------:R-:W-:Y:S05]  /*0f80*/  @P2 BRA `(.L_x_43) ;  /* 0x00000000001c2947 */ /* 0x000fea0003800000 */
[----:B-12---:R-:W1:Y:S02]  /*0f90*/  LDS R2, [UR8+0x8] ;  /* 0x00000808ff027984 */ /* 0x006e640008000800 */
[----:B-1----:R-:W-:-:S05]  /*0fa0*/  LOP3.LUT R2, R2, 0x780, RZ, 0xb8, !PT ;  /* 0x0000078002027812 */ /* 0x002fca00078eb8ff */
[----:B------:R1:W-:Y:S02]  /*0fb0*/  STS [UR8+0x8], R2 ;  /* 0x00000802ff007988 */ /* 0x0003e40008000808 */
.L_x_42:
[----:B------:R-:W-:Y:S05]  /*0fc0*/  @P2 BRA `(.L_x_44) ;  /* 0x0000000000282947 */ /* 0x000fea0003800000 */
[----:B-12---:R-:W1:Y:S02]  /*0fd0*/  LDS R2, [UR8+0x8] ;  /* 0x00000808ff027984 */ /* 0x006e640008000800 */
[----:B-1----:R-:W-:-:S05]  /*0fe0*/  LOP3.LUT R2, R2, 0x1800, RZ, 0xb8, !PT ;  /* 0x0000180002027812 */ /* 0x002fca00078eb8ff */
[----:B------:R1:W-:Y:S02]  /*0ff0*/  STS [UR8+0x8], R2 ;  /* 0x00000802ff007988 */ /* 0x0003e40008000808 */
.L_x_43:
[----:B------:R-:W-:Y:S05]  /*1000*/  @P2 BREAK B4 ;  /* 0x0000000000042942 */ /* 0x000fea0003800000 */
[----:B------:R-:W-:Y:S05]  /*1010*/  @P2 BRA `(.L_x_45) ;  /* 0x0000000000242947 */ /* 0x000fea0003800000 */
[----:B-12---:R-:W1:Y:S01]  /*1020*/  LDS R2, [UR8+0x8] ;  /* 0x00000808ff027984 */ /* 0x006e620008000800 */
[----:B---3--:R-:W-:-:S05]  /*1030*/  IMAD.MOV.U32 R3, RZ, RZ, 0x6000 ;  /* 0x00006000ff037424 */ /* 0x008fca00078e00ff */
[----:B-1----:R-:W-:-:S04]  /*1040*/  LOP3.LUT R2, R2, 0x4000, R3, 0xd8, !PT ;  /* 0x0000400002027812 */ /* 0x002fc800078ed803 */
[----:B------:R-:W-:-:S05]  /*1050*/  LOP3.LUT R2, R2, 0x400000, RZ, 0xb8, !PT ;  /* 0x0040000002027812 */ /* 0x000fca00078eb8ff */
[----:B------:R1:W-:Y:S02]  /*1060*/  STS [UR8+0x8], R2 ;  /* 0x00000802ff007988 */ /* 0x0003e40008000808 */
.L_x_44:
[----:B------:R-:W-:Y:S05]  /*1070*/  BSYNC B4 ;  /* 0x0000000000047941 */ /* 0x000fea0003800000 */
.L_x_35:
[----:B-12---:R-:W1:Y:S02]  /*1080*/  @!P2 LDS R2, [UR8+0x8] ;  /* 0x00000808ff02a984 */ /* 0x006e640008000800 */
[----:B-1----:R-:W-:-:S05]  /*1090*/  @!P2 LOP3.LUT R2, R2, 0x8000, RZ, 0xb8, !PT ;  /* 0x000080000202a812 */ /* 0x002fca00078eb8ff */
[----:B------:R1:W-:Y:S02]  /*10a0*/  @!P2 STS [UR8+0x8], R2 ;  /* 0x00000802ff00a988 */ /* 0x0003e40008000808 */
.L_x_45:
[----:B------:R-:W-:Y:S05]  /*10b0*/  BSYNC B3 ;  /* 0x0000000000037941 */ /* 0x000fea0003800000 */
.L_x_34:
[----:B------:R-:W-:Y:S05]  /*10c0*/  WARPSYNC.ALL ;  /* 0x0000000000007948 */ /* 0x000fea0003800000 */
[----:B------:R-:W-:-:S04]  /*10d0*/  UIADD3 UR5, UR5, 0x100, URZ ;  /* 0x0000010005057890 */ /* 0x000fc8000fffe03f */
[----:B------:R-:W-:-:S04]  /*10e0*/  UIADD3 UR24, UP0, UR5, UR24, URZ ;  /* 0x0000001805187290 */ /* 0x000fc8000ff1e03f */
[----:B------:R-:W-:Y:S01]  /*10f0*/  ULEA.HI.X.SX32 UR25, UR5, UR25, 0x1, UP0 ;  /* 0x0000001905197291 */ /* 0x000fe200080f0e3f */
[----:B------:R-:W-:Y:S11]  /*1100*/  @P0 BRA `(.L_x_46) ;  /* 0x0000000000300947 */ /* 0x000ff60003800000 */
[----:B-12---:R-:W1:Y:S01]  /*1110*/  S2R R2, SR_LANEID ;  /* 0x0000000000027919 */ /* 0x006e620000000000 */
[----:B------:R-:W-:Y:S05]  /*1120*/  WARPSYNC.ALL ;  /* 0x0000000000007948 */ /* 0x000fea0003800000 */
[----:B-1----:R-:W-:-:S05]  /*1130*/  IMAD.SHL.U32 R4, R2, 0x4, RZ ;  /* 0x0000000402047824 */ /* 0x002fca00078e00ff */
[----:B----45:R-:W1:Y:S01]  /*1140*/  LDS R5, [R4+UR8] ;  /* 0x0000000804057984 */ /* 0x030e620008000800 */
[----:B------:R-:W-:Y:S01]  /*1150*/  IADD3 R2, P1, R4, UR24, RZ ;  /* 0x0000001804027c10 */ /* 0x000fe2000ff3e0ff */
[----:B------:R-:W-:-:S04]  /*1160*/  UMOV UR6, UR24 ;  /* 0x0000001800067c82 */ /* 0x000fc80008000000 */
[----:B---3--:R-:W-:Y:S01]  /*1170*/  IMAD.X R3, RZ, RZ, UR25, P1 ;  /* 0x00000019ff037e24 */ /* 0x008fe200088e06ff */
[----:B------:R-:W-:-:S04]  /*1180*/  UMOV UR7, UR25 ;  /* 0x0000001900077c82 */ /* 0x000fc80008000000 */
[----:B-1----:R1:W2:Y:S01]  /*1190*/  ATOMG.E.EXCH.STRONG.GPU PT, RZ, [R2], R5 ;  /* 0x0000000502ff73a8 */ /* 0x0022a200041ee100 */
[----:B------:R-:W-:-:S04]  /*11a0*/  DEPBAR {5,4,3,2,1,0} ;  /* 0x0000003f0000791a */ /* 0x000fc80000000000 */
[----:B------:R1:W-:Y:S01]  /*11b0*/  UTMACCTL.IV [UR6] ;  /* 0x00000000060079b9 */ /* 0x0003e20008000000 */
[----:B------:R-:W-:Y:S01]  /*11c0*/  NOP ;  /* 0x0000000000007918 */ /* 0x000fe20000000000 */
.L_x_46:
[----:B------:R-:W-:Y:S05]  /*11d0*/  @P0 BRA `(.L_x_47) ;  /* 0x00000000000c0947 */ /* 0x000fea0003800000 */
[----:B------:R0:W-:Y:S01]  /*11e0*/  UTMACMDFLUSH ;  /* 0x00000000000079b7 */ /* 0x0001e20000000000 */
[----:B------:R-:W-:Y:S05]  /*11f0*/  @P0 BRA `(.L_x_47) ;  /* 0x0000000000040947 */ /* 0x000fea0003800000 */
[----:B------:R-:W-:-:S04]  /*1200*/  DEPBAR.LE SB0, 0x0 ;  /* 0x000080000000791a */ /* 0x000fc80000000000 */
.L_x_47:
[----:B------:R-:W-:Y:S05]  /*1210*/  WARPSYNC.ALL ;  /* 0x0000000000007948 */ /* 0x000fea0003800000 */
[----:B--2---:R-:W-:Y:S01]  /*1220*/  BAR.SYNC.DEFER_BLOCKING 0x0 ;  /* 0x0000000000007b1d */ /* 0x004fe20000010000 */
[----:B------:R-:W-:Y:S01]  /*1230*/  ISETP.GE.AND P0, PT, R9, 0x1, PT ;  /* 0x000000010900780c */ /* 0x000fe20003f06270 */
[----:B------:R-:W-:Y:S01]  /*1240*/  USHF.L.U32 UR15, UR31, 0x6, URZ ;  /* 0x000000061f0f7899 */ /* 0x000fe2000800063f */
[----:B------:R-:W-:Y:S01]  /*1250*/  CS2R R24, SRZ ;  /* 0x0000000000187805 */ /* 0x000fe2000001ff00 */
[----:B------:R-:W-:Y:S01]  /*1260*/  USHF.L.U32 UR19, UR30, 0x6, URZ ;  /* 0x000000061e137899 */ /* 0x000fe2000800063f */
[----:B------:R-:W-:Y:S01]  /*1270*/  CS2R R26, SRZ ;  /* 0x00000000001a7805 */ /* 0x000fe2000001ff00 */
[----:B------:R-:W-:Y:S01]  /*1280*/  VOTEU.ALL UP0, P2 ;  /* 0x00000000003f7886 */ /* 0x000fe20001000000 */
[----:B-1----:R-:W-:Y:S01]  /*1290*/  UMOV UR6, 0x1 ;  /* 0x0000000100067882 */ /* 0x002fe20000000000 */
[----:B------:R-:W-:Y:S01]  /*12a0*/  VOTEU.ALL UP1, P2 ;  /* 0x00000000003f7886 */ /* 0x000fe20001020000 */
[----:B------:R-:W-:-:S02]  /*12b0*/  CS2R R28, SRZ ;  /* 0x00000000001c7805 */ /* 0x000fc4000001ff00 */
[----:B------:R-:W-:Y:S01]  /*12c0*/  CS2R R30, SRZ ;  /* 0x00000000001e7805 */ /* 0x000fe2000001ff00 */
[----:B------:R-:W-:-:S04]  /*12d0*/  @!UP0 UIADD3 UR10, -UR6, 0x100000, URZ ;  /* 0x00100000060a8890 */ /* 0x000fc8000fffe13f */
[----:B------:R-:W-:Y:S02]  /*12e0*/  @!UP0 USHF.L.U32 UR11, UR10, 0xb, URZ ;  /* 0x0000000b0a0b8899 */ /* 0x000fe4000800063f */
[----:B------:R-:W-:Y:S01]  /*12f0*/  @!UP0 USHF.L.U32 UR10, UR10, 0x1, URZ ;  /* 0x000000010a0a8899 */ /* 0x000fe2000800063f */
[----:B------:R-:W-:Y:S01]  /*1300*/  CS2R R32, SRZ ;  /* 0x0000000000207805 */ /* 0x000fe2000001ff00 */
[----:B------:R-:W-:-:S04]  /*1310*/  @!UP0 UIADD3 UR6, -UR6, 0x100000, URZ ;  /* 0x0010000006068890 */ /* 0x000fc8000fffe13f */
[----:B------:R-:W-:Y:S02]  /*1320*/  @!UP0 USHF.L.U32 UR7, UR6, 0xb, URZ ;  /* 0x0000000b06078899 */ /* 0x000fe4000800063f */
[----:B------:R-:W-:Y:S01]  /*1330*/  @!UP0 USHF.L.U32 UR6, UR6, 0x1, URZ ;  /* 0x0000000106068899 */ /* 0x000fe2000800063f */
[----:B------:R-:W-:Y:S01]  /*1340*/  CS2R R34, SRZ ;  /* 0x0000000000227805 */ /* 0x000fe2000001ff00 */
[----:B------:R-:W-:Y:S01]  /*1350*/  VOTEU.ALL UP0, P2 ;  /* 0x00000000003f7886 */ /* 0x000fe20001000000 */
[----:B------:R-:W-:Y:S02]  /*1360*/  CS2R R36, SRZ ;  /* 0x0000000000247805 */ /* 0x000fe4000001ff00 */
[----:B------:R-:W-:Y:S01]  /*1370*/  CS2R R38, SRZ ;  /* 0x0000000000267805 */ /* 0x000fe2000001ff00 */
[----:B------:R-:W1:Y:S02]  /*1380*/  FENCE.VIEW.ASYNC.S ;  /* 0x00000000000073c6 */ /* 0x000e640000000000 */
[----:B-1----:R1:W2:Y:S02]  /*1390*/  @!UP0 SYNCS.EXCH.64 URZ, [UR8+0x2000], UR10 ;  /* 0x0020000a083f85b2 */ /* 0x0022a40008000100 */
[----:B--2---:R-:W-:Y:S06]  /*13a0*/  BAR.SYNC.DEFER_BLOCKING 0x0 ;  /* 0x0000000000007b1d */ /* 0x004fec0000010000 */
[----:B------:R1:W2:Y:S01]  /*13b0*/  @!UP1 SYNCS.EXCH.64 URZ, [UR8+0x2008], UR6 ;  /* 0x00200806083f95b2 */ /* 0x0002a20008000100 */
[----:B------:R-:W-:Y:S05]  /*13c0*/  @!P0 BRA `(.L_x_48) ;  /* 0x0000000400008947 */ /* 0x000fea0003800000 */
[----:B------:R-:W1:Y:S01]  /*13d0*/  LDC R4, c[0x0][0x230] ;  /* 0x00008c00ff047b82 */ /* 0x000e620000000800 */
[----:B------:R-:W-:Y:S02]  /*13e0*/  SHF.R.U32.HI R2, RZ, 0x5, R0 ;  /* 0x00000005ff027819 */ /* 0x000fe40000011600 */
[----:B------:R-:W-:Y:S02]  /*13f0*/  CS2R R24, SRZ ;  /* 0x0000000000187805 */ /* 0x000fe4000001ff00 */
[----:B------:R-:W-:Y:S02]  /*1400*/  CS2R R26, SRZ ;  /* 0x00000000001a7805 */ /* 0x000fe4000001ff00 */
[----:B------:R-:W-:Y:S02]  /*1410*/  CS2R R28, SRZ ;  /* 0x00000000001c7805 */ /* 0x000fe4000001ff00 */
[----:B------:R-:W-:Y:S02]  /*1420*/  R2UR UR32, R2 ;  /* 0x00000000022072ca */ /* 0x000fe400000e0000 */
[----:B------:R-:W-:-:S02]  /*1430*/  CS2R R30, SRZ ;  /* 0x00000000001e7805 */ /* 0x000fc4000001ff00 */
[----:B------:R-:W-:Y:S02]  /*1440*/  CS2R R32, SRZ ;  /* 0x0000000000207805 */ /* 0x000fe4000001ff00 */
[----:B------:R-:W-:Y:S02]  /*1450*/  CS2R R34, SRZ ;  /* 0x0000000000227805 */ /* 0x000fe4000001ff00 */
[----:B------:R-:W-:Y:S02]  /*1460*/  CS2R R36, SRZ ;  /* 0x0000000000247805 */ /* 0x000fe4000001ff00 */
[----:B------:R-:W-:Y:S01]  /*1470*/  CS2R R38, SRZ ;  /* 0x0000000000267805 */ /* 0x000fe2000001ff00 */
[----:B------:R-:W-:Y:S01]  /*1480*/  UMOV UR5, URZ ;  /* 0x0000003f00057c82 */ /* 0x000fe20008000000 */
[----:B------:R-:W-:-:S05]  /*1490*/  UMOV UR14, URZ ;  /* 0x0000003f000e7c82 */ /* 0x000fca0008000000 */
.L_x_50:
[----:B--2---:R-:W-:Y:S01]  /*14a0*/  BAR.SYNC.DEFER_BLOCKING 0x0 ;  /* 0x0000000000007b1d */ /* 0x004fe20000010000 */
[----:B------:R-:W-:Y:S01]  /*14b0*/  ULEA UR33, UR5, UR8, 0x3 ;  /* 0x0000000805217291 */ /* 0x000fe2000f8e183f */
[----:B---3--:R-:W-:Y:S01]  /*14c0*/  @!P2 IMAD.MOV.U32 R3, RZ, RZ, 0x1000 ;  /* 0x00001000ff03a424 */ /* 0x008fe200078e00ff */
[----:B------:R-:W-:Y:S01]  /*14d0*/  ELECT P1, URZ, PT ;  /* 0x00000000003f782f */ /* 0x000fe20003820000 */
[----:B------:R-:W-:Y:S01]  /*14e0*/  IMAD.U32 R2, RZ, RZ, UR4 ;  /* 0x00000004ff027e24 */ /* 0x000fe2000f8e00ff */
[----:B------:R-:W-:Y:S02]  /*14f0*/  ULEA UR12, UR5, UR8, 0xb ;  /* 0x00000008050c7291 */ /* 0x000fe4000f8e583f */
[----:B------:R-:W-:Y:S02]  /*1500*/  ISETP.LT.U32.AND P1, PT, R8, 0x20, P1 ;  /* 0x000000200800780c */ /* 0x000fe40000f21070 */
[----:B------:R-:W-:Y:S02]  /*1510*/  ELECT P0, URZ, PT ;  /* 0x00000000003f782f */ /* 0x000fe40003800000 */
[----:B------:R-:W-:Y:S01]  /*1520*/  SHF.L.U32 R2, R2, 0x1f, RZ ;  /* 0x0000001f02027819 */ /* 0x000fe200000006ff */
[----:B------:R-:W-:Y:S01]  /*1530*/  UIADD3 UR16, UR12, 0x1000, URZ ;  /* 0x000010000c107890 */ /* 0x000fe2000fffe03f */
[----:B------:R-:W-:Y:S01]  /*1540*/  ISETP.LT.U32.AND P0, PT, R8, 0x20, P0 ;  /* 0x000000200800780c */ /* 0x000fe20000701070 */
[----:B------:R-:W-:Y:S01]  /*1550*/  UMOV UR18, UR14 ;  /* 0x0000000e00127c82 */ /* 0x000fe20008000000 */
[----:B------:R-:W-:-:S02]  /*1560*/  USHF.L.U32 UR9, UR32, 0x4, URZ ;  /* 0x0000000420097899 */ /* 0x000fc4000800063f */
[----:B------:R-:W-:Y:S02]  /*1570*/  USHF.R.U32.HI UR20, URZ, 0x4, UR12 ;  /* 0x000000043f147899 */ /* 0x000fe4000801160c */
[----:B------:R-:W-:Y:S01]  /*1580*/  ULOP3.LUT UR9, UR9, 0x40, URZ, 0xc0, !UPT ;  /* 0x0000004009097892 */ /* 0x000fe2000f8ec03f */
[----:B------:R-:W-:Y:S01]  /*1590*/  VOTEU.ANY UP0, P1 ;  /* 0x00000000003f7886 */ /* 0x000fe20000800100 */
[----:B------:R-:W-:Y:S02]  /*15a0*/  VOTEU.ANY UP2, P1 ;  /* 0x00000000003f7886 */ /* 0x000fe40000840100 */
[----:B------:R-:W-:Y:S01]  /*15b0*/  ULEA.HI UR9, UR16, UR9, URZ, 0x1c ;  /* 0x0000000910097291 */ /* 0x000fe2000f8fe03f */
[----:B------:R2:W-:Y:S01]  /*15c0*/  @!P2 SYNCS.ARRIVE.TRANS64 RZ, [UR33+0x2000], R3 ;  /* 0x00200003ffffa9a7 */ /* 0x0005e20008000021 */
[----:B------:R3:W-:Y:S06]  /*15d0*/  MEMBAR.ALL.CTA ;  /* 0x0000000000007992 */ /* 0x0007ec0000008000 */
[----:B---3--:R-:W3:Y:S01]  /*15e0*/  FENCE.VIEW.ASYNC.S ;  /* 0x00000000000073c6 */ /* 0x008ee20000000000 */
[----:B------:R-:W-:Y:S01]  /*15f0*/  @UP0 UIADD3 UR13, UR33, 0x2000, URZ ;  /* 0x00002000210d0890 */ /* 0x000fe2000fffe03f */
[----:B-1----:R-:W-:Y:S01]  /*1600*/  @UP0 UMOV UR6, UR28 ;  /* 0x0000001c00060c82 */ /* 0x002fe20008000000 */
[----:B------:R-:W-:Y:S01]  /*1610*/  @UP0 UMOV UR7, UR29 ;  /* 0x0000001d00070c82 */ /* 0x000fe20008000000 */
[----:B---3--:R-:W-:Y:S01]  /*1620*/  VOTEU.ANY UP1, P0 ;  /* 0x00000000003f7886 */ /* 0x008fe20000020100 */
[----:B------:R-:W-:Y:S01]  /*1630*/  VOTEU.ANY UP3, P0 ;  /* 0x00000000003f7886 */ /* 0x000fe20000060100 */
[----:B------:R-:W-:-:S02]  /*1640*/  USGXT.U32 UR20, UR20, 0xe ;  /* 0x0000000e1414789a */ /* 0x000fc40008000000 */
[----:B------:R-:W-:Y:S02]  /*1650*/  ULOP3.LUT UR22, UR9, 0x3fff, URZ, 0xc0, !UPT ;  /* 0x00003fff09167892 */ /* 0x000fe4000f8ec03f */
[----:B------:R-:W-:Y:S01]  /*1660*/  @UP1 UIADD3 UR17, UR33, 0x2000, URZ ;  /* 0x0000200021111890 */ /* 0x000fe2000fffe03f */
[----:B------:R-:W-:Y:S01]  /*1670*/  @UP1 UMOV UR10, UR26 ;  /* 0x0000001a000a1c82 */ /* 0x000fe20008000000 */
[----:B------:R-:W-:Y:S01]  /*1680*/  @UP1 UMOV UR11, UR27 ;  /* 0x0000001b000b1c82 */ /* 0x000fe20008000000 */
[----:B------:R-:W-:Y:S01]  /*1690*/  UMOV UR21, 0xc0000010 ;  /* 0xc000001000157882 */ /* 0x000fe20000000000 */
[----:B------:R-:W-:Y:S01]  /*16a0*/  UMOV UR23, 0xc0000010 ;  /* 0xc000001000177882 */ /* 0x000fe20000000000 */
[----:B------:R-:W-:Y:S06]  /*16b0*/  BAR.SYNC.DEFER_BLOCKING 0x0 ;  /* 0x0000000000007b1d */ /* 0x000fec0000010000 */
[----:B------:R2:W-:Y:S02]  /*16c0*/  @UP2 UTMALDG.2D [UR12], [UR6] ;  /* 0x0000000c060025b4 */ /* 0x0005e40008008000 */
[----:B------:R-:W-:Y:S06]  /*16d0*/  BAR.SYNC.DEFER_BLOCKING 0x0 ;  /* 0x0000000000007b1d */ /* 0x000fec0000010000 */
[----:B------:R2:W-:Y:S02]  /*16e0*/  @UP3 UTMALDG.2D [UR16], [UR10] ;  /* 0x000000100a0035b4 */ /* 0x0005e40008008000 */
[----:B------:R-:W-:Y:S06]  /*16f0*/  BAR.SYNC.DEFER_BLOCKING 0x0 ;  /* 0x0000000000007b1d */ /* 0x000fec0000010000 */
[----:B------:R-:W1:Y:S02]  /*1700*/  SYNCS.PHASECHK.TRANS64.TRYWAIT P0, [UR33+0x2000], R2 ;  /* 0x00200002ff0075a7 */ /* 0x000e640008000161 */
[----:B-1----:R-:W-:Y:S05]  /*1710*/  @!P0 BRA `(.L_x_49) ;  /* 0x0000000000e88947 */ /* 0x002fea0003800000 */
.L_x_51:
[----:B--2---:R-:W-:Y:S01]  /*1720*/  UIADD3 UR14, UR14, 0x20, URZ ;  /* 0x000000200e0e7890 */ /* 0x004fe2000fffe03f */
[----:B------:R-:W-:Y:S02]  /*1730*/  WARPGROUP.DEPBAR.LE gsb0, 0x0 ;  /* 0x00008000000079c5 */ /* 0x000fe40000010000 */
[----:B------:R-:W-:Y:S01]  /*1740*/  UIADD3 UR5, UR5, 0x1, URZ ;  /* 0x0000000105057890 */ /* 0x000fe2000fffe03f */
[----:B------:R-:W-:Y:S02]  /*1750*/  WARPGROUP.ARRIVE ;  /* 0x00000000000079c5 */ /* 0x000fe40000000000 */
[----:B------:R-:W-:Y:S01]  /*1760*/  ISETP.LE.AND P0, PT, R4, UR14, PT ;  /* 0x0000000e04007c0c */ /* 0x000fe2000bf03270 */
[----:B------:R-:W-:-:S03]  /*1770*/  UISETP.NE.U32.AND UP0, UPT, UR5, 0x2, UPT ;  /* 0x000000020500788c */ /* 0x000fc6000bf05070 */
[----:B------:R-:W-:Y:S01]  /*1780*/  QGMMA.64x32x32.F32.E4M3.E4M3 R24, gdesc[UR20], R24, gsb0 ;  /* 0x00600000141879f3 */ /* 0x000fe20008000818 */
[----:B------:R-:W-:Y:S02]  /*1790*/  USEL UR6, URZ, 0x1, UP0 ;  /* 0x000000013f067887 */ /* 0x000fe40008000000 */
[----:B------:R-:W-:Y:S02]  /*17a0*/  USEL UR5, UR5, URZ, UP0 ;  /* 0x0000003f05057287 */ /* 0x000fe40008000000 */
[----:B------:R-:W-:-:S04]  /*17b0*/  ULOP3.LUT UR4, UR4, UR6, URZ, 0x3c, !UPT ;  /* 0x0000000604047292 */ /* 0x000fc8000f8e3c3f */
[----:B------:R-:W-:Y:S08]  /*17c0*/  @!P0 BRA `(.L_x_50) ;  /* 0xfffffffc00348947 */ /* 0x000ff0000383ffff */
.L_x_48:
[----:B------:R-:W-:Y:S02]  /*17d0*/  WARPGROUP.DEPBAR.LE gsb0, 0x0 ;  /* 0x00008000000079c5 */ /* 0x000fe40000010000 */
[----:B--2---:R-:W-:Y:S01]  /*17e0*/  BAR.SYNC.DEFER_BLOCKING 0x0 ;  /* 0x0000000000007b1d */ /* 0x004fe20000010000 */
[C---:B------:R-:W-:Y:S01]  /*17f0*/  IMAD.SHL.U32 R2, R0.reuse, 0x20, RZ ;  /* 0x0000002000027824 */ /* 0x040fe200078e00ff */
[----:B----45:R-:W-:Y:S01]  /*1800*/  SHF.R.U32.HI R5, RZ, 0x2, R0 ;  /* 0x00000002ff057819 */ /* 0x030fe20000011600 */
[C---:B------:R-:W-:Y:S01]  /*1810*/  IMAD.SHL.U32 R4, R0.reuse, 0x2, RZ ;  /* 0x0000000200047824 */ /* 0x040fe200078e00ff */
[----:B------:R-:W-:Y:S01]  /*1820*/  F2FP.SATFINITE.E4M3.F32.PACK_AB_MERGE_C R24, R25, R24, RZ ;  /* 0x000000181918723e */ /* 0x000fe200048070ff */
[----:B---3--:R-:W-:Y:S01]  /*1830*/  IMAD.SHL.U32 R3, R0, 0x10, RZ ;  /* 0x0000001000037824 */ /* 0x008fe200078e00ff */
[----:B------:R-:W-:Y:S02]  /*1840*/  LOP3.LUT R2, R2, 0xc00, RZ, 0xc0, !PT ;  /* 0x00000c0002027812 */ /* 0x000fe400078ec0ff */
[----:B------:R-:W-:-:S02]  /*1850*/  ELECT P0, URZ, PT ;  /* 0x00000000003f782f */ /* 0x000fc40003800000 */
[----:B------:R-:W-:Y:S01]  /*1860*/  LOP3.LUT R4, R4, 0x36, RZ, 0xc0, !PT ;  /* 0x0000003604047812 */ /* 0x000fe200078ec0ff */
[----:B------:R-:W-:Y:S01]  /*1870*/  UMOV UR9, UR19 ;  /* 0x0000001300097c82 */ /* 0x000fe20008000000 */
[----:B------:R-:W-:Y:S01]  /*1880*/  LOP3.LUT R2, R2, 0x1c0, R3, 0xf8, !PT ;  /* 0x000001c002027812 */ /* 0x000fe200078ef803 */
[----:B-1----:R-:W-:Y:S01]  /*1890*/  UMOV UR10, UR15 ;  /* 0x0000000f000a7c82 */ /* 0x002fe20008000000 */
[----:B------:R-:W-:Y:S02]  /*18a0*/  LOP3.LUT R5, R4, 0x20, R5, 0x78, !PT ;  /* 0x0000002004057812 */ /* 0x000fe400078e7805 */
[----:B------:R-:W-:Y:S02]  /*18b0*/  F2FP.SATFINITE.E4M3.F32.PACK_AB_MERGE_C R26, R27, R26, RZ ;  /* 0x0000001a1b1a723e */ /* 0x000fe400048070ff */
[----:B------:R-:W-:Y:S02]  /*18c0*/  LOP3.LUT R5, R2, R5, RZ, 0xfc, !PT ;  /* 0x0000000502057212 */ /* 0x000fe400078efcff */
[----:B------:R-:W-:-:S02]  /*18d0*/  F2FP.SATFINITE.E4M3.F32.PACK_AB_MERGE_C R28, R29, R28, RZ ;  /* 0x0000001c1d1c723e */ /* 0x000fc400048070ff */
[----:B------:R-:W-:Y:S02]  /*18e0*/  F2FP.SATFINITE.E4M3.F32.PACK_AB_MERGE_C R30, R31, R30, RZ ;  /* 0x0000001e1f1e723e */ /* 0x000fe400048070ff */
[----:B------:R-:W-:Y:S01]  /*18f0*/  F2FP.SATFINITE.E4M3.F32.PACK_AB_MERGE_C R32, R33, R32, RZ ;  /* 0x000000202120723e */ /* 0x000fe200048070ff */
[----:B------:R-:W1:Y:S02]  /*1900*/  @!P2 SYNCS.CCTL.IV [UR8+0x2000] ;  /* 0x00200000ff00a9b1 */ /* 0x000e640008000008 */
[----:B-1----:R-:W-:Y:S01]  /*1910*/  BAR.SYNC.DEFER_BLOCKING 0x0 ;  /* 0x0000000000007b1d */ /* 0x002fe20000010000 */
[----:B------:R-:W-:Y:S02]  /*1920*/  F2FP.SATFINITE.E4M3.F32.PACK_AB_MERGE_C R34, R35, R34, RZ ;  /* 0x000000222322723e */ /* 0x000fe400048070ff */
[----:B------:R-:W-:Y:S02]  /*1930*/  F2FP.SATFINITE.E4M3.F32.PACK_AB_MERGE_C R36, R37, R36, RZ ;  /* 0x000000242524723e */ /* 0x000fe400048070ff */
[----:B------:R-:W-:-:S02]  /*1940*/  F2FP.SATFINITE.E4M3.F32.PACK_AB_MERGE_C R38, R39, R38, RZ ;  /* 0x000000262726723e */ /* 0x000fc400048070ff */
[----:B------:R-:W-:Y:S02]  /*1950*/  LOP3.LUT R3, R5, 0x10, RZ, 0x3c, !PT ;  /* 0x0000001005037812 */ /* 0x000fe400078e3cff */
[----:B------:R-:W-:-:S13]  /*1960*/  ISETP.LT.U32.AND P0, PT, R8, 0x20, P0 ;  /* 0x000000200800780c */ /* 0x000fda0000701070 */
[----:B------:R-:W-:Y:S01]  /*1970*/  VOTEU.ANY UP0, P0 ;  /* 0x00000000003f7886 */ /* 0x000fe20000000100 */
[----:B------:R-:W-:Y:S01]  /*1980*/  VOTEU.ANY UP1, P0 ;  /* 0x00000000003f7886 */ /* 0x000fe20000020100 */
[----:B------:R-:W1:Y:S02]  /*1990*/  @!P2 SYNCS.CCTL.IV [UR8+0x2008] ;  /* 0x00200800ff00a9b1 */ /* 0x000e640008000008 */
[----:B-1----:R-:W-:Y:S01]  /*19a0*/  STS.U16 [R5+UR8], R24 ;  /* 0x0000001805007988 */ /* 0x002fe20008000408 */
[----:B------:R-:W-:Y:S01]  /*19b0*/  @UP0 UMOV UR6, UR24 ;  /* 0x0000001800060c82 */ /* 0x000fe20008000000 */
[----:B------:R-:W-:Y:S02]  /*19c0*/  @UP0 UMOV UR7, UR25 ;  /* 0x0000001900070c82 */ /* 0x000fe40008000000 */
[----:B------:R-:W-:Y:S04]  /*19d0*/  STS.U16 [R5+UR8+0x200], R26 ;  /* 0x0002001a05007988 */ /* 0x000fe80008000408 */
[----:B------:R-:W-:Y:S04]  /*19e0*/  STS.U16 [R5+UR8+0x8], R28 ;  /* 0x0000081c05007988 */ /* 0x000fe80008000408 */
[----:B------:R-:W-:Y:S04]  /*19f0*/  STS.U16 [R5+UR8+0x208], R30 ;  /* 0x0002081e05007988 */ /* 0x000fe80008000408 */
[----:B------:R-:W-:Y:S04]  /*1a00*/  STS.U16 [R3+UR8], R32 ;  /* 0x0000002003007988 */ /* 0x000fe80008000408 */
[----:B------:R-:W-:Y:S04]  /*1a10*/  STS.U16 [R3+UR8+0x200], R34 ;  /* 0x0002002203007988 */ /* 0x000fe80008000408 */
[----:B------:R-:W-:Y:S04]  /*1a20*/  STS.U16 [R3+UR8+0x8], R36 ;  /* 0x0000082403007988 */ /* 0x000fe80008000408 */
[----:B------:R-:W-:Y:S01]  /*1a30*/  STS.U16 [R3+UR8+0x208], R38 ;  /* 0x0002082603007988 */ /* 0x000fe20008000408 */
[----:B------:R1:W-:Y:S06]  /*1a40*/  MEMBAR.ALL.CTA ;  /* 0x0000000000007992 */ /* 0x0003ec0000008000 */
[----:B-1----:R-:W1:Y:S02]  /*1a50*/  FENCE.VIEW.ASYNC.S ;  /* 0x00000000000073c6 */ /* 0x002e640000000000 */
[----:B-1----:R-:W-:Y:S06]  /*1a60*/  BAR.SYNC.DEFER_BLOCKING 0x0 ;  /* 0x0000000000007b1d */ /* 0x002fec0000010000 */
[----:B------:R1:W-:Y:S01]  /*1a70*/  @UP1 UTMASTG.2D [UR8], [UR6] ;  /* 0x00000008060013b5 */ /* 0x0003e20008008000 */
[----:B------:R0:W-:Y:S01]  /*1a80*/  UTMACMDFLUSH ;  /* 0x00000000000079b7 */ /* 0x0001e20000000000 */
[----:B------:R-:W-:-:S04]  /*1a90*/  DEPBAR.LE SB0, 0x0 ;  /* 0x000080000000791a */ /* 0x000fc80000000000 */
[----:B------:R-:W-:Y:S06]  /*1aa0*/  BAR.SYNC.DEFER_BLOCKING 0x0 ;  /* 0x0000000000007b1d */ /* 0x000fec0000010000 */
[----:B-1----:R-:W-:Y:S05]  /*1ab0*/  EXIT ;  /* 0x000000000000794d */ /* 0x002fea0003800000 */
.L_x_49:
[----:B------:R-:W1:Y:S02]  /*1ac0*/  SYNCS.PHASECHK.TRANS64.TRYWAIT P0, [UR33+0x2000], R2 ;  /* 0x00200002ff0075a7 */ /* 0x000e640008000161 */
[----:B-1----:R-:W-:Y:S05]  /*1ad0*/  @!P0 BRA `(.L_x_49) ;  /* 0xfffffffc00f88947 */ /* 0x002fea000383ffff */
[----:B------:R-:W-:Y:S05]  /*1ae0*/  BRA `(.L_x_51) ;  /* 0xfffffffc000c7947 */ /* 0x000fea000383ffff */
.L_x_52:
[----:B------:R-:W-:-:S00]  /*1af0*/  BRA `(.L_x_52) ;  /* 0xfffffffc00fc7947 */ /* 0x000fc0000383ffff */
[----:B------:R-:W-:-:S00]  /*1b00*/  NOP ;  /* 0x0000000000007918 */ /* 0x000fc00000000000 */
[----:B------:R-:W-:-:S00]  /*1b10*/  NOP ;  /* 0x0000000000007918 */ /* 0x000fc00000000000 */
[----:B------:R-:W-:-:S00]  /*1b20*/  NOP ;  /* 0x0000000000007918 */ /* 0x000fc00000000000 */
[----:B------:R-:W-:-:S00]  /*1b30*/  NOP ;  /* 0x0000000000007918 */ /* 0x000fc00000000000 */
[----:B------:R-:W-:-:S00]  /*1b40*/  NOP ;  /* 0x0000000000007918 */ /* 0x000fc00000000000 */
[----:B------:R-:W-:-:S00]  /*1b50*/  NOP ;  /* 0x0000000000007918 */ /* 0x000fc00000000000 */
[----:B------:R-:W-:-:S00]  /*1b60*/  NOP ;  /* 0x0000000000007918 */ /* 0x000fc00000000000 */
[----:B------:R-:W-:-:S00]  /*1b70*/  NOP ;  /* 0x0000000000007918 */ /* 0x000fc00000000000 */
.L_x_53:


//--------------------- .nv.shared.gluon_wgmma    --------------------------
	.section	.nv.shared.gluon_wgmma,"aw",@nobits
	.sectionflags	@""
	.align	16
	.zero		1024


//--------------------- .nv.shared.reserved.0     --------------------------
	.section	.nv.shared.reserved.0,"aw",@nobits
	.weak		__nv_reservedSMEM_offset_0_alias
	.size		__nv_reservedSMEM_offset_0_alias, 0, 0
	.other		__nv_reservedSMEM_offset_0_alias,@"STO_CUDA_RESERVED_SHARED STV_DEFAULT"
__nv_reservedSMEM_offset_0_alias:
	.zero		0


//--------------------- .nv.constant0.gluon_wgmma --------------------------
	.section	.nv.constant0.gluon_wgmma,"a",@progbits
	.sectionflags	@""
	.align	4
.nv.constant0.gluon_wgmma:
	.zero		608


//--------------------- SYMBOLS --------------------------

	.type		.nv.reservedSmem.offset0,@object
	.size		.nv.reservedSmem.offset0,0x4
